//
// Generated by NVIDIA NVVM Compiler
//
// Compiler Build ID: CL-36424714
// Cuda compilation tools, release 13.0, V13.0.88
// Based on NVVM 20.0.0
//

.version 9.0
.target sm_100
.address_size 64

	// .globl	_Z11init_agentsPaPKfxx

.visible .entry _Z11init_agentsPaPKfxx(
	.param .u64 .ptr .align 1 _Z11init_agentsPaPKfxx_param_0,
	.param .u64 .ptr .align 1 _Z11init_agentsPaPKfxx_param_1,
	.param .u64 _Z11init_agentsPaPKfxx_param_2,
	.param .u64 _Z11init_agentsPaPKfxx_param_3
)
{
	.reg .pred 	%p<3>;
	.reg .b16 	%rs<2>;
	.reg .b32 	%r<4>;
	.reg .b32 	%f<2>;
	.reg .b64 	%rd<14>;

	ld.param.u64 	%rd2, [_Z11init_agentsPaPKfxx_param_0];
	ld.param.u64 	%rd3, [_Z11init_agentsPaPKfxx_param_1];
	ld.param.u64 	%rd4, [_Z11init_agentsPaPKfxx_param_2];
	ld.param.u64 	%rd5, [_Z11init_agentsPaPKfxx_param_3];
	mov.u32 	%r1, %ntid.x;
	mov.u32 	%r2, %ctaid.x;
	mul.wide.u32 	%rd6, %r1, %r2;
	mov.u32 	%r3, %tid.x;
	cvt.u64.u32 	%rd7, %r3;
	add.s64 	%rd1, %rd6, %rd7;
	mul.lo.s64 	%rd8, %rd5, %rd4;
	setp.ge.s64 	%p1, %rd1, %rd8;
	@%p1 bra 	$L__BB0_2;
	cvta.to.global.u64 	%rd9, %rd3;
	cvta.to.global.u64 	%rd10, %rd2;
	shl.b64 	%rd11, %rd1, 2;
	add.s64 	%rd12, %rd9, %rd11;
	ld.global.nc.f32 	%f1, [%rd12];
	setp.lt.f32 	%p2, %f1, 0f3F000000;
	selp.b16 	%rs1, -1, 1, %p2;
	add.s64 	%rd13, %rd10, %rd1;
	st.global.u8 	[%rd13], %rs1;
$L__BB0_2:
	ret;

}
	// .globl	_Z13update_agentsbPaPKaPKfPifffxx
.visible .entry _Z13update_agentsbPaPKaPKfPifffxx(
	.param .u8 _Z13update_agentsbPaPKaPKfPifffxx_param_0,
	.param .u64 .ptr .align 1 _Z13update_agentsbPaPKaPKfPifffxx_param_1,
	.param .u64 .ptr .align 1 _Z13update_agentsbPaPKaPKfPifffxx_param_2,
	.param .u64 .ptr .align 1 _Z13update_agentsbPaPKaPKfPifffxx_param_3,
	.param .u64 .ptr .align 1 _Z13update_agentsbPaPKaPKfPifffxx_param_4,
	.param .f32 _Z13update_agentsbPaPKaPKfPifffxx_param_5,
	.param .f32 _Z13update_agentsbPaPKaPKfPifffxx_param_6,
	.param .f32 _Z13update_agentsbPaPKaPKfPifffxx_param_7,
	.param .u64 _Z13update_agentsbPaPKaPKfPifffxx_param_8,
	.param .u64 _Z13update_agentsbPaPKaPKfPifffxx_param_9
)
{
	.reg .pred 	%p<17>;
	.reg .b16 	%rs<8>;
	.reg .b32 	%r<48>;
	.reg .b32 	%f<14>;
	.reg .b64 	%rd<52>;
	.reg .b64 	%fd<35>;

	ld.param.s8 	%rs2, [_Z13update_agentsbPaPKaPKfPifffxx_param_0];
	ld.param.u64 	%rd16, [_Z13update_agentsbPaPKaPKfPifffxx_param_1];
	ld.param.u64 	%rd17, [_Z13update_agentsbPaPKaPKfPifffxx_param_2];
	ld.param.u64 	%rd18, [_Z13update_agentsbPaPKaPKfPifffxx_param_3];
	ld.param.u64 	%rd21, [_Z13update_agentsbPaPKaPKfPifffxx_param_4];
	ld.param.f32 	%f2, [_Z13update_agentsbPaPKaPKfPifffxx_param_5];
	ld.param.f32 	%f3, [_Z13update_agentsbPaPKaPKfPifffxx_param_6];
	ld.param.f32 	%f4, [_Z13update_agentsbPaPKaPKfPifffxx_param_7];
	ld.param.u64 	%rd19, [_Z13update_agentsbPaPKaPKfPifffxx_param_8];
	ld.param.u64 	%rd20, [_Z13update_agentsbPaPKaPKfPifffxx_param_9];
	cvta.to.global.u64 	%rd1, %rd21;
	mov.u32 	%r10, %ntid.x;
	mov.u32 	%r11, %ctaid.x;
	mul.wide.u32 	%rd22, %r10, %r11;
	mov.u32 	%r12, %tid.x;
	cvt.u64.u32 	%rd23, %r12;
	add.s64 	%rd2, %rd22, %rd23;
	or.b64  	%rd24, %rd2, %rd20;
	and.b64  	%rd25, %rd24, -4294967296;
	setp.ne.s64 	%p1, %rd25, 0;
	@%p1 bra 	$L__BB1_2;
	cvt.u32.u64 	%r13, %rd20;
	cvt.u32.u64 	%r14, %rd2;
	div.u32 	%r15, %r14, %r13;
	mul.lo.s32 	%r16, %r15, %r13;
	sub.s32 	%r17, %r14, %r16;
	cvt.u64.u32 	%rd50, %r15;
	cvt.u64.u32 	%rd51, %r17;
	bra.uni 	$L__BB1_3;
$L__BB1_2:
	div.s64 	%rd50, %rd2, %rd20;
	mul.lo.s64 	%rd26, %rd50, %rd20;
	sub.s64 	%rd51, %rd2, %rd26;
$L__BB1_3:
	cvt.u32.u64 	%r1, %rd50;
	shl.b64 	%rd9, %rd50, 32;
	cvt.s64.s32 	%rd10, %rd50;
	setp.ge.s64 	%p2, %rd10, %rd19;
	shl.b64 	%rd11, %rd51, 32;
	cvt.s64.s32 	%rd12, %rd51;
	setp.ge.s64 	%p3, %rd12, %rd20;
	or.pred  	%p4, %p2, %p3;
	@%p4 bra 	$L__BB1_12;
	cvt.u32.u64 	%r18, %rd51;
	add.s64 	%rd13, %rd9, 4294967296;
	add.s64 	%rd27, %rd11, 4294967296;
	shr.s64 	%rd28, %rd27, 32;
	setp.lt.s64 	%p5, %rd28, %rd20;
	add.s32 	%r19, %r18, 1;
	selp.b32 	%r2, %r19, 0, %p5;
	setp.gt.s32 	%p6, %r18, 0;
	selp.b64 	%rd29, %rd51, %rd20, %p6;
	cvt.u32.u64 	%r20, %rd29;
	add.s32 	%r3, %r20, -1;
	setp.eq.s16 	%p7, %rs2, 0;
	@%p7 bra 	$L__BB1_6;
	and.b32  	%r21, %r1, 1;
	setp.eq.b32 	%p8, %r21, 1;
	selp.b32 	%r47, %r2, %r3, %p8;
	bra.uni 	$L__BB1_7;
$L__BB1_6:
	and.b32  	%r22, %r1, 1;
	setp.eq.b32 	%p9, %r22, 1;
	selp.b32 	%r47, %r3, %r2, %p9;
$L__BB1_7:
	shr.s64 	%rd30, %rd13, 32;
	cvta.to.global.u64 	%rd31, %rd17;
	setp.lt.s64 	%p10, %rd30, %rd19;
	setp.gt.s32 	%p11, %r1, 0;
	selp.b64 	%rd32, %rd50, %rd19, %p11;
	add.s64 	%rd33, %rd32, -1;
	cvt.s64.s32 	%rd34, %rd33;
	mad.lo.s64 	%rd35, %rd34, %rd20, %rd12;
	add.s64 	%rd36, %rd31, %rd35;
	ld.global.nc.u8 	%rs3, [%rd36];
	cvt.s32.s8 	%r23, %rs3;
	selp.b64 	%rd37, %rd30, 0, %p10;
	mad.lo.s64 	%rd38, %rd37, %rd20, %rd12;
	add.s64 	%rd39, %rd31, %rd38;
	ld.global.nc.u8 	%rs4, [%rd39];
	cvt.s32.s8 	%r24, %rs4;
	add.s32 	%r25, %r24, %r23;
	mul.lo.s64 	%rd40, %rd10, %rd20;
	add.s64 	%rd14, %rd40, %rd12;
	add.s64 	%rd41, %rd31, %rd14;
	ld.global.nc.u8 	%rs5, [%rd41];
	cvt.s32.s8 	%r26, %rs5;
	add.s32 	%r27, %r25, %r26;
	cvt.s64.s32 	%rd42, %r47;
	add.s64 	%rd43, %rd40, %rd42;
	add.s64 	%rd44, %rd31, %rd43;
	ld.global.nc.u8 	%rs6, [%rd44];
	cvt.s32.s8 	%r28, %rs6;
	add.s32 	%r29, %r27, %r28;
	cvt.rn.f32.s32 	%f5, %r29;
	mul.f32 	%f6, %f4, %f5;
	cvta.to.global.u64 	%rd45, %rd16;
	add.s64 	%rd15, %rd45, %rd14;
	ld.global.s8 	%rs1, [%rd15];
	mul.lo.s64 	%rd46, %rd20, %rd19;
	cvt.rn.f32.s64 	%f7, %rd46;
	div.rn.f32 	%f8, %f2, %f7;
	ld.global.u32 	%r30, [%rd1];
	abs.s32 	%r31, %r30;
	cvt.rn.f32.s32 	%f9, %r31;
	mul.f32 	%f10, %f8, %f9;
	cvt.f64.f32 	%fd6, %f10;
	cvt.f64.f32 	%fd7, %f6;
	cvt.rn.f64.s16 	%fd8, %rs1;
	mul.f64 	%fd9, %fd8, %fd6;
	sub.f64 	%fd10, %fd7, %fd9;
	cvt.f64.f32 	%fd11, %f3;
	mul.f64 	%fd12, %fd11, 0dC000000000000000;
	mul.f64 	%fd1, %fd12, %fd10;
	fma.rn.f64 	%fd13, %fd1, 0d3FF71547652B82FE, 0d4338000000000000;
	{
	.reg .b32 %temp; 
	mov.b64 	{%r7, %temp}, %fd13;
	}
	mov.f64 	%fd14, 0dC338000000000000;
	add.rn.f64 	%fd15, %fd13, %fd14;
	fma.rn.f64 	%fd16, %fd15, 0dBFE62E42FEFA39EF, %fd1;
	fma.rn.f64 	%fd17, %fd15, 0dBC7ABC9E3B39803F, %fd16;
	fma.rn.f64 	%fd18, %fd17, 0d3E5ADE1569CE2BDF, 0d3E928AF3FCA213EA;
	fma.rn.f64 	%fd19, %fd18, %fd17, 0d3EC71DEE62401315;
	fma.rn.f64 	%fd20, %fd19, %fd17, 0d3EFA01997C89EB71;
	fma.rn.f64 	%fd21, %fd20, %fd17, 0d3F2A01A014761F65;
	fma.rn.f64 	%fd22, %fd21, %fd17, 0d3F56C16C1852B7AF;
	fma.rn.f64 	%fd23, %fd22, %fd17, 0d3F81111111122322;
	fma.rn.f64 	%fd24, %fd23, %fd17, 0d3FA55555555502A1;
	fma.rn.f64 	%fd25, %fd24, %fd17, 0d3FC5555555555511;
	fma.rn.f64 	%fd26, %fd25, %fd17, 0d3FE000000000000B;
	fma.rn.f64 	%fd27, %fd26, %fd17, 0d3FF0000000000000;
	fma.rn.f64 	%fd28, %fd27, %fd17, 0d3FF0000000000000;
	{
	.reg .b32 %temp; 
	mov.b64 	{%r8, %temp}, %fd28;
	}
	{
	.reg .b32 %temp; 
	mov.b64 	{%temp, %r9}, %fd28;
	}
	shl.b32 	%r32, %r7, 20;
	add.s32 	%r33, %r32, %r9;
	mov.b64 	%fd34, {%r8, %r33};
	{
	.reg .b32 %temp; 
	mov.b64 	{%temp, %r34}, %fd1;
	}
	mov.b32 	%f11, %r34;
	abs.f32 	%f1, %f11;
	setp.lt.f32 	%p12, %f1, 0f4086232B;
	@%p12 bra 	$L__BB1_10;
	setp.lt.f64 	%p13, %fd1, 0d0000000000000000;
	add.f64 	%fd29, %fd1, 0d7FF0000000000000;
	selp.f64 	%fd34, 0d0000000000000000, %fd29, %p13;
	setp.geu.f32 	%p14, %f1, 0f40874800;
	@%p14 bra 	$L__BB1_10;
	shr.u32 	%r35, %r7, 31;
	add.s32 	%r36, %r7, %r35;
	shr.s32 	%r37, %r36, 1;
	shl.b32 	%r38, %r37, 20;
	add.s32 	%r39, %r9, %r38;
	mov.b64 	%fd30, {%r8, %r39};
	sub.s32 	%r40, %r7, %r37;
	shl.b32 	%r41, %r40, 20;
	add.s32 	%r42, %r41, 1072693248;
	mov.b32 	%r43, 0;
	mov.b64 	%fd31, {%r43, %r42};
	mul.f64 	%fd34, %fd31, %fd30;
$L__BB1_10:
	add.f64 	%fd32, %fd34, 0d3FF0000000000000;
	rcp.rn.f64 	%fd33, %fd32;
	cvt.rn.f32.f64 	%f12, %fd33;
	cvta.to.global.u64 	%rd47, %rd18;
	shl.b64 	%rd48, %rd14, 2;
	add.s64 	%rd49, %rd47, %rd48;
	ld.global.nc.f32 	%f13, [%rd49];
	setp.lt.f32 	%p15, %f13, %f12;
	selp.b16 	%rs7, 1, -1, %p15;
	st.global.u8 	[%rd15], %rs7;
	bar.sync 	0;
	setp.eq.s16 	%p16, %rs7, %rs1;
	@%p16 bra 	$L__BB1_12;
	mul.wide.s16 	%r44, %rs1, 2;
	ld.global.u32 	%r45, [%rd1];
	sub.s32 	%r46, %r45, %r44;
	st.global.u32 	[%rd1], %r46;
$L__BB1_12:
	ret;

}


// ===== COMPILED SASS (sm_100) =====

	.target	sm_100

	.elftype	@"ET_EXEC"


//--------------------- .note.nv.tkinfo           --------------------------
	.section	.note.nv.tkinfo,"",@"SHT_NOTE"
	.sectionflags	@"SHF_NOTE_NV_TKINFO"
	.tkinfo
        /*0018*/ 	.word	0x00000002
        /*0030*/ 	.string	""
        /*0030*/ 	.string	"ptxas"
        /*0030*/ 	.string	"Cuda compilation tools, release 13.0, V13.0.88"
        /*0030*/ 	.string	"Build cuda_13.0.r13.0/compiler.36424714_0"
        /*0030*/ 	.string	"-arch sm_100 -m 64 "



//--------------------- .note.nv.cuinfo           --------------------------
	.section	.note.nv.cuinfo,"",@"SHT_NOTE"
	.sectionflags	@"SHF_NOTE_NV_CUINFO"
        /*0018*/ 	.short	0x0002
        /*001a*/ 	.short	0x0064
        /*001c*/ 	.short	0x0082
	.zero		2


//--------------------- .nv.info                  --------------------------
	.section	.nv.info,"",@"SHT_CUDA_INFO"
	.align	4


	//----- nvinfo : EIATTR_REGCOUNT
	.align		4
        /*0000*/ 	.byte	0x04, 0x2f
        /*0002*/ 	.short	(.L_1 - .L_0)
	.align		4
.L_0:
        /*0004*/ 	.word	index@(_Z11init_agentsPaPKfxx)
        /*0008*/ 	.word	0x0000000a


	//----- nvinfo : EIATTR_FRAME_SIZE
	.align		4
.L_1:
        /*000c*/ 	.byte	0x04, 0x11
        /*000e*/ 	.short	(.L_3 - .L_2)
	.align		4
.L_2:
        /*0010*/ 	.word	index@(_Z11init_agentsPaPKfxx)
        /*0014*/ 	.word	0x00000000


	//----- nvinfo : EIATTR_REGCOUNT
	.align		4
.L_3:
        /*0018*/ 	.byte	0x04, 0x2f
        /*001a*/ 	.short	(.L_5 - .L_4)
	.align		4
.L_4:
        /*001c*/ 	.word	index@(_Z13update_agentsbPaPKaPKfPifffxx)
        /*0020*/ 	.word	0x0000001a


	//----- nvinfo : EIATTR_FRAME_SIZE
	.align		4
.L_5:
        /*0024*/ 	.byte	0x04, 0x11
        /*0026*/ 	.short	(.L_7 - .L_6)
	.align		4
.L_6:
        /*0028*/ 	.word	index@($__internal_2_$__cuda_sm3x_div_rn_noftz_f32_slowpath)
        /*002c*/ 	.word	0x00000000


	//----- nvinfo : EIATTR_FRAME_SIZE
	.align		4
.L_7:
        /*0030*/ 	.byte	0x04, 0x11
        /*0032*/ 	.short	(.L_9 - .L_8)
	.align		4
.L_8:
        /*0034*/ 	.word	index@($__internal_1_$__cuda_sm20_div_s64)
        /*0038*/ 	.word	0x00000000


	//----- nvinfo : EIATTR_FRAME_SIZE
	.align		4
.L_9:
        /*003c*/ 	.byte	0x04, 0x11
        /*003e*/ 	.short	(.L_11 - .L_10)
	.align		4
.L_10:
        /*0040*/ 	.word	index@($__internal_0_$__cuda_sm20_dblrcp_rn_slowpath_v3)
        /*0044*/ 	.word	0x00000000


	//----- nvinfo : EIATTR_FRAME_SIZE
	.align		4
.L_11:
        /*0048*/ 	.byte	0x04, 0x11
        /*004a*/ 	.short	(.L_13 - .L_12)
	.align		4
.L_12:
        /*004c*/ 	.word	index@(_Z13update_agentsbPaPKaPKfPifffxx)
        /*0050*/ 	.word	0x00000000


	//----- nvinfo : EIATTR_MIN_STACK_SIZE
	.align		4
.L_13:
        /*0054*/ 	.byte	0x04, 0x12
        /*0056*/ 	.short	(.L_15 - .L_14)
	.align		4
.L_14:
        /*0058*/ 	.word	index@(_Z13update_agentsbPaPKaPKfPifffxx)
        /*005c*/ 	.word	0x00000000


	//----- nvinfo : EIATTR_MIN_STACK_SIZE
	.align		4
.L_15:
        /*0060*/ 	.byte	0x04, 0x12
        /*0062*/ 	.short	(.L_17 - .L_16)
	.align		4
.L_16:
        /*0064*/ 	.word	index@(_Z11init_agentsPaPKfxx)
        /*0068*/ 	.word	0x00000000
.L_17:


//--------------------- .nv.compat                --------------------------
	.section	.nv.compat,"",@"SHT_CUDA_COMPAT_INFO"
	.align	4
        /*0000*/ 	.byte	0x02, 0x09, 0x00, 0x00, 0x02, 0x02, 0x01, 0x00, 0x02, 0x05, 0x05, 0x00, 0x03, 0x07, 0x01, 0x01
        /*0010*/ 	.byte	0x02, 0x03, 0x00, 0x00, 0x02, 0x06, 0x01, 0x00, 0x04, 0x0b, 0x08, 0x00, 0x01, 0x00, 0x00, 0x00
        /*0020*/ 	.byte	0x00, 0x00, 0x00, 0x00


//--------------------- .nv.info._Z13update_agentsbPaPKaPKfPifffxx --------------------------
	.section	.nv.info._Z13update_agentsbPaPKaPKfPifffxx,"",@"SHT_CUDA_INFO"
	.sectionflags	@""
	.align	4


	//----- nvinfo : EIATTR_CUDA_API_VERSION
	.align		4
        /*0000*/ 	.byte	0x04, 0x37
        /*0002*/ 	.short	(.L_19 - .L_18)
.L_18:
        /*0004*/ 	.word	0x00000082


	//----- nvinfo : EIATTR_KPARAM_INFO
	.align		4
.L_19:
        /*0008*/ 	.byte	0x04, 0x17
        /*000a*/ 	.short	(.L_21 - .L_20)
.L_20:
        /*000c*/ 	.word	0x00000000
        /*0010*/ 	.short	0x0009
        /*0012*/ 	.short	0x0040
        /*0014*/ 	.byte	0x00, 0xf0, 0x21, 0x00


	//----- nvinfo : EIATTR_KPARAM_INFO
	.align		4
.L_21:
        /*0018*/ 	.byte	0x04, 0x17
        /*001a*/ 	.short	(.L_23 - .L_22)
.L_22:
        /*001c*/ 	.word	0x00000000
        /*0020*/ 	.short	0x0008
        /*0022*/ 	.short	0x0038
        /*0024*/ 	.byte	0x00, 0xf0, 0x21, 0x00


	//----- nvinfo : EIATTR_KPARAM_INFO
	.align		4
.L_23:
        /*0028*/ 	.byte	0x04, 0x17
        /*002a*/ 	.short	(.L_25 - .L_24)
.L_24:
        /*002c*/ 	.word	0x00000000
        /*0030*/ 	.short	0x0007
        /*0032*/ 	.short	0x0030
        /*0034*/ 	.byte	0x00, 0xf0, 0x11, 0x00


	//----- nvinfo : EIATTR_KPARAM_INFO
	.align		4
.L_25:
        /*0038*/ 	.byte	0x04, 0x17
        /*003a*/ 	.short	(.L_27 - .L_26)
.L_26:
        /*003c*/ 	.word	0x00000000
        /*0040*/ 	.short	0x0006
        /*0042*/ 	.short	0x002c
        /*0044*/ 	.byte	0x00, 0xf0, 0x11, 0x00


	//----- nvinfo : EIATTR_KPARAM_INFO
	.align		4
.L_27:
        /*0048*/ 	.byte	0x04, 0x17
        /*004a*/ 	.short	(.L_29 - .L_28)
.L_28:
        /*004c*/ 	.word	0x00000000
        /*0050*/ 	.short	0x0005
        /*0052*/ 	.short	0x0028
        /*0054*/ 	.byte	0x00, 0xf0, 0x11, 0x00


	//----- nvinfo : EIATTR_KPARAM_INFO
	.align		4
.L_29:
        /*0058*/ 	.byte	0x04, 0x17
        /*005a*/ 	.short	(.L_31 - .L_30)
.L_30:
        /*005c*/ 	.word	0x00000000
        /*0060*/ 	.short	0x0004
        /*0062*/ 	.short	0x0020
        /*0064*/ 	.byte	0x00, 0xf5, 0x21, 0x00


	//----- nvinfo : EIATTR_KPARAM_INFO
	.align		4
.L_31:
        /*0068*/ 	.byte	0x04, 0x17
        /*006a*/ 	.short	(.L_33 - .L_32)
.L_32:
        /*006c*/ 	.word	0x00000000
        /*0070*/ 	.short	0x0003
        /*0072*/ 	.short	0x0018
        /*0074*/ 	.byte	0x00, 0xf5, 0x21, 0x00


	//----- nvinfo : EIATTR_KPARAM_INFO
	.align		4
.L_33:
        /*0078*/ 	.byte	0x04, 0x17
        /*007a*/ 	.short	(.L_35 - .L_34)
.L_34:
        /*007c*/ 	.word	0x00000000
        /*0080*/ 	.short	0x0002
        /*0082*/ 	.short	0x0010
        /*0084*/ 	.byte	0x00, 0xf5, 0x21, 0x00


	//----- nvinfo : EIATTR_KPARAM_INFO
	.align		4
.L_35:
        /*0088*/ 	.byte	0x04, 0x17
        /*008a*/ 	.short	(.L_37 - .L_36)
.L_36:
        /*008c*/ 	.word	0x00000000
        /*0090*/ 	.short	0x0001
        /*0092*/ 	.short	0x0008
        /*0094*/ 	.byte	0x00, 0xf5, 0x21, 0x00


	//----- nvinfo : EIATTR_KPARAM_INFO
	.align		4
.L_37:
        /*0098*/ 	.byte	0x04, 0x17
        /*009a*/ 	.short	(.L_39 - .L_38)
.L_38:
        /*009c*/ 	.word	0x00000000
        /*00a0*/ 	.short	0x0000
        /*00a2*/ 	.short	0x0000
        /*00a4*/ 	.byte	0x00, 0xf0, 0x05, 0x00


	//----- nvinfo : EIATTR_SPARSE_MMA_MASK
	.align		4
.L_39:
        /*00a8*/ 	.byte	0x03, 0x50
        /*00aa*/ 	.short	0x0000


	//----- nvinfo : EIATTR_MAXREG_COUNT
	.align		4
        /*00ac*/ 	.byte	0x03, 0x1b
        /*00ae*/ 	.short	0x00ff


	//----- nvinfo : EIATTR_NUM_BARRIERS
	.align		4
        /*00b0*/ 	.byte	0x02, 0x4c
        /*00b2*/ 	.byte	0x01
	.zero		1


	//----- nvinfo : EIATTR_MERCURY_ISA_VERSION
	.align		4
        /*00b4*/ 	.byte	0x03, 0x5f
        /*00b6*/ 	.short	0x0101


	//----- nvinfo : EIATTR_VRC_CTA_INIT_COUNT
	.align		4
        /*00b8*/ 	.byte	0x02, 0x4a
	.zero		1
	.zero		1


	//----- nvinfo : EIATTR_EXIT_INSTR_OFFSETS
	.align		4
        /*00bc*/ 	.byte	0x04, 0x1c
        /*00be*/ 	.short	(.L_41 - .L_40)


	//   ....[0]....
.L_40:
        /*00c0*/ 	.word	0x00000310


	//   ....[1]....
        /*00c4*/ 	.word	0x00000ed0


	//   ....[2]....
        /*00c8*/ 	.word	0x00000f20


	//----- nvinfo : EIATTR_CRS_STACK_SIZE
	.align		4
.L_41:
        /*00cc*/ 	.byte	0x04, 0x1e
        /*00ce*/ 	.short	(.L_43 - .L_42)
.L_42:
        /*00d0*/ 	.word	0x00000000


	//----- nvinfo : EIATTR_CBANK_PARAM_SIZE
	.align		4
.L_43:
        /*00d4*/ 	.byte	0x03, 0x19
        /*00d6*/ 	.short	0x0048


	//----- nvinfo : EIATTR_PARAM_CBANK
	.align		4
        /*00d8*/ 	.byte	0x04, 0x0a
        /*00da*/ 	.short	(.L_45 - .L_44)
	.align		4
.L_44:
        /*00dc*/ 	.word	index@(.nv.constant0._Z13update_agentsbPaPKaPKfPifffxx)
        /*00e0*/ 	.short	0x0380
        /*00e2*/ 	.short	0x0048


	//----- nvinfo : EIATTR_SW_WAR
	.align		4
.L_45:
        /*00e4*/ 	.byte	0x04, 0x36
        /*00e6*/ 	.short	(.L_47 - .L_46)
.L_46:
        /*00e8*/ 	.word	0x00000008
.L_47:


//--------------------- .nv.info._Z11init_agentsPaPKfxx --------------------------
	.section	.nv.info._Z11init_agentsPaPKfxx,"",@"SHT_CUDA_INFO"
	.sectionflags	@""
	.align	4


	//----- nvinfo : EIATTR_CUDA_API_VERSION
	.align		4
        /*0000*/ 	.byte	0x04, 0x37
        /*0002*/ 	.short	(.L_49 - .L_48)
.L_48:
        /*0004*/ 	.word	0x00000082


	//----- nvinfo : EIATTR_KPARAM_INFO
	.align		4
.L_49:
        /*0008*/ 	.byte	0x04, 0x17
        /*000a*/ 	.short	(.L_51 - .L_50)
.L_50:
        /*000c*/ 	.word	0x00000000
        /*0010*/ 	.short	0x0003
        /*0012*/ 	.short	0x0018
        /*0014*/ 	.byte	0x00, 0xf0, 0x21, 0x00


	//----- nvinfo : EIATTR_KPARAM_INFO
	.align		4
.L_51:
        /*0018*/ 	.byte	0x04, 0x17
        /*001a*/ 	.short	(.L_53 - .L_52)
.L_52:
        /*001c*/ 	.word	0x00000000
        /*0020*/ 	.short	0x0002
        /*0022*/ 	.short	0x0010
        /*0024*/ 	.byte	0x00, 0xf0, 0x21, 0x00


	//----- nvinfo : EIATTR_KPARAM_INFO
	.align		4
.L_53:
        /*0028*/ 	.byte	0x04, 0x17
        /*002a*/ 	.short	(.L_55 - .L_54)
.L_54:
        /*002c*/ 	.word	0x00000000
        /*0030*/ 	.short	0x0001
        /*0032*/ 	.short	0x0008
        /*0034*/ 	.byte	0x00, 0xf5, 0x21, 0x00


	//----- nvinfo : EIATTR_KPARAM_INFO
	.align		4
.L_55:
        /*0038*/ 	.byte	0x04, 0x17
        /*003a*/ 	.short	(.L_57 - .L_56)
.L_56:
        /*003c*/ 	.word	0x00000000
        /*0040*/ 	.short	0x0000
        /*0042*/ 	.short	0x0000
        /*0044*/ 	.byte	0x00, 0xf5, 0x21, 0x00


	//----- nvinfo : EIATTR_SPARSE_MMA_MASK
	.align		4
.L_57:
        /*0048*/ 	.byte	0x03, 0x50
        /*004a*/ 	.short	0x0000


	//----- nvinfo : EIATTR_MAXREG_COUNT
	.align		4
        /*004c*/ 	.byte	0x03, 0x1b
        /*004e*/ 	.short	0x00ff


	//----- nvinfo : EIATTR_MERCURY_ISA_VERSION
	.align		4
        /*0050*/ 	.byte	0x03, 0x5f
        /*0052*/ 	.short	0x0101


	//----- nvinfo : EIATTR_VRC_CTA_INIT_COUNT
	.align		4
        /*0054*/ 	.byte	0x02, 0x4a
	.zero		1
	.zero		1


	//----- nvinfo : EIATTR_EXIT_INSTR_OFFSETS
	.align		4
        /*0058*/ 	.byte	0x04, 0x1c
        /*005a*/ 	.short	(.L_59 - .L_58)


	//   ....[0]....
.L_58:
        /*005c*/ 	.word	0x000000d0


	//   ....[1]....
        /*0060*/ 	.word	0x00000190


	//----- nvinfo : EIATTR_CBANK_PARAM_SIZE
	.align		4
.L_59:
        /*0064*/ 	.byte	0x03, 0x19
        /*0066*/ 	.short	0x0020


	//----- nvinfo : EIATTR_PARAM_CBANK
	.align		4
        /*0068*/ 	.byte	0x04, 0x0a
        /*006a*/ 	.short	(.L_61 - .L_60)
	.align		4
.L_60:
        /*006c*/ 	.word	index@(.nv.constant0._Z11init_agentsPaPKfxx)
        /*0070*/ 	.short	0x0380
        /*0072*/ 	.short	0x0020


	//----- nvinfo : EIATTR_SW_WAR
	.align		4
.L_61:
        /*0074*/ 	.byte	0x04, 0x36
        /*0076*/ 	.short	(.L_63 - .L_62)
.L_62:
        /*0078*/ 	.word	0x00000008
.L_63:


//--------------------- .nv.callgraph             --------------------------
	.section	.nv.callgraph,"",@"SHT_CUDA_CALLGRAPH"
	.align	4
	.sectionentsize	8
	.align		4
        /*0000*/ 	.word	0x00000000
	.align		4
        /*0004*/ 	.word	0xffffffff
	.align		4
        /*0008*/ 	.word	0x00000000
	.align		4
        /*000c*/ 	.word	0xfffffffe
	.align		4
        /*0010*/ 	.word	0x00000000
	.align		4
        /*0014*/ 	.word	0xfffffffd
	.align		4
        /*0018*/ 	.word	0x00000000
	.align		4
        /*001c*/ 	.word	0xfffffffc


//--------------------- .text._Z13update_agentsbPaPKaPKfPifffxx --------------------------
	.section	.text._Z13update_agentsbPaPKaPKfPifffxx,"ax",@progbits
	.align	128
        .global         _Z13update_agentsbPaPKaPKfPifffxx
        .type           _Z13update_agentsbPaPKaPKfPifffxx,@function
        .size           _Z13update_agentsbPaPKaPKfPifffxx,(.L_x_28 - _Z13update_agentsbPaPKaPKfPifffxx)
        .other          _Z13update_agentsbPaPKaPKfPifffxx,@"STO_CUDA_ENTRY STV_DEFAULT"
_Z13update_agentsbPaPKaPKfPifffxx:
.text._Z13update_agentsbPaPKaPKfPifffxx:
[----:B------:R-:W-:Y:S01]  /*0000*/  LDC R1, c[0x0][0x37c] ;  /* 0x0000df00ff017b82 */ /* 0x000fe20000000800 */
[----:B------:R-:W0:Y:S01]  /*0010*/  S2R R5, SR_CTAID.X ;  /* 0x0000000000057919 */ /* 0x000e220000002500 */
[----:B------:R-:W0:Y:S01]  /*0020*/  LDCU UR4, c[0x0][0x360] ;  /* 0x00006c00ff0477ac */ /* 0x000e220008000800 */
[----:B------:R-:W-:Y:S01]  /*0030*/  IMAD.MOV.U32 R3, RZ, RZ, RZ ;  /* 0x000000ffff037224 */ /* 0x000fe200078e00ff */
[----:B------:R-:W-:Y:S01]  /*0040*/  BSSY.RECONVERGENT B0, `(.L_x_0) ;  /* 0x0000024000007945 */ /* 0x000fe20003800200 */
[----:B------:R-:W0:Y:S01]  /*0050*/  S2R R2, SR_TID.X ;  /* 0x0000000000027919 */ /* 0x000e220000002100 */
[----:B------:R-:W1:Y:S01]  /*0060*/  LDCU UR5, c[0x0][0x3c4] ;  /* 0x00007880ff0577ac */ /* 0x000e620008000800 */
[----:B0-----:R-:W-:-:S05]  /*0070*/  IMAD.WIDE.U32 R2, R5, UR4, R2 ;  /* 0x0000000405027c25 */ /* 0x001fca000f8e0002 */
[----:B-1----:R-:W-:-:S04]  /*0080*/  LOP3.LUT R0, R3, UR5, RZ, 0xfc, !PT ;  /* 0x0000000503007c12 */ /* 0x002fc8000f8efcff */
[----:B------:R-:W-:-:S13]  /*0090*/  ISETP.NE.U32.AND P0, PT, R0, RZ, PT ;  /* 0x000000ff0000720c */ /* 0x000fda0003f05070 */
[----:B------:R-:W-:Y:S05]  /*00a0*/  @P0 BRA `(.L_x_1) ;  /* 0x00000000005c0947 */ /* 0x000fea0003800000 */
[----:B------:R-:W0:Y:S02]  /*00b0*/  LDCU UR4, c[0x0][0x3c0] ;  /* 0x00007800ff0477ac */ /* 0x000e240008000800 */
[----:B0-----:R-:W-:-:S04]  /*00c0*/  IMAD.U32 R0, RZ, RZ, UR4 ;  /* 0x00000004ff007e24 */ /* 0x001fc8000f8e00ff */
[----:B------:R-:W0:Y:S01]  /*00d0*/  I2F.U32.RP R3, R0 ;  /* 0x0000000000037306 */ /* 0x000e220000209000 */
[----:B------:R-:W-:-:S07]  /*00e0*/  ISETP.NE.U32.AND P2, PT, R0, RZ, PT ;  /* 0x000000ff0000720c */ /* 0x000fce0003f45070 */
[----:B0-----:R-:W0:Y:S02]  /*00f0*/  MUFU.RCP R3, R3 ;  /* 0x0000000300037308 */ /* 0x001e240000001000 */
[----:B0-----:R-:W-:-:S06]  /*0100*/  VIADD R4, R3, 0xffffffe ;  /* 0x0ffffffe03047836 */ /* 0x001fcc0000000000 */
[----:B------:R0:W1:Y:S02]  /*0110*/  F2I.FTZ.U32.TRUNC.NTZ R5, R4 ;  /* 0x0000000400057305 */ /* 0x000064000021f000 */
[----:B0-----:R-:W-:Y:S02]  /*0120*/  IMAD.MOV.U32 R4, RZ, RZ, RZ ;  /* 0x000000ffff047224 */ /* 0x001fe400078e00ff */
[----:B-1----:R-:W-:-:S04]  /*0130*/  IMAD R6, R5, R0, RZ ;  /* 0x0000000005067224 */ /* 0x002fc800078e02ff */
[----:B------:R-:W-:-:S04]  /*0140*/  IMAD.MOV R7, RZ, RZ, -R6 ;  /* 0x000000ffff077224 */ /* 0x000fc800078e0a06 */
[----:B------:R-:W-:-:S06]  /*0150*/  IMAD.HI.U32 R5, R5, R7, R4 ;  /* 0x0000000705057227 */ /* 0x000fcc00078e0004 */
[----:B------:R-:W-:-:S04]  /*0160*/  IMAD.HI.U32 R15, R5, R2, RZ ;  /* 0x00000002050f7227 */ /* 0x000fc800078e00ff */
[----:B------:R-:W-:-:S04]  /*0170*/  IMAD.MOV R5, RZ, RZ, -R15 ;  /* 0x000000ffff057224 */ /* 0x000fc800078e0a0f */
[----:B------:R-:W-:-:S05]  /*0180*/  IMAD R5, R0, R5, R2 ;  /* 0x0000000500057224 */ /* 0x000fca00078e0202 */
[----:B------:R-:W-:-:S13]  /*0190*/  ISETP.GE.U32.AND P0, PT, R5, R0, PT ;  /* 0x000000000500720c */ /* 0x000fda0003f06070 */
[----:B------:R-:W-:Y:S02]  /*01a0*/  @P0 IMAD.IADD R5, R5, 0x1, -R0 ;  /* 0x0000000105050824 */ /* 0x000fe400078e0a00 */
[----:B------:R-:W-:-:S03]  /*01b0*/  @P0 VIADD R15, R15, 0x1 ;  /* 0x000000010f0f0836 */ /* 0x000fc60000000000 */
[----:B------:R-:W-:-:S13]  /*01c0*/  ISETP.GE.U32.AND P1, PT, R5, R0, PT ;  /* 0x000000000500720c */ /* 0x000fda0003f26070 */
[----:B------:R-:W-:Y:S01]  /*01d0*/  @P1 VIADD R15, R15, 0x1 ;  /* 0x000000010f0f1836 */ /* 0x000fe20000000000 */
[----:B------:R-:W-:-:S05]  /*01e0*/  @!P2 LOP3.LUT R15, RZ, R0, RZ, 0x33, !PT ;  /* 0x00000000ff0fa212 */ /* 0x000fca00078e33ff */
[----:B------:R-:W-:-:S04]  /*01f0*/  IMAD.MOV R3, RZ, RZ, -R15 ;  /* 0x000000ffff037224 */ /* 0x000fc800078e0a0f */
[----:B------:R-:W-:Y:S01]  /*0200*/  IMAD R16, R0, R3, R2 ;  /* 0x0000000300107224 */ /* 0x000fe200078e0202 */
[----:B------:R-:W-:Y:S06]  /*0210*/  BRA `(.L_x_2) ;  /* 0x0000000000187947 */ /* 0x000fec0003800000 */
.L_x_1:
[----:B------:R-:W-:-:S07]  /*0220*/  MOV R0, 0x240 ;  /* 0x0000024000007802 */ /* 0x000fce0000000f00 */
[----:B------:R-:W-:Y:S05]  /*0230*/  CALL.REL.NOINC `($__internal_1_$__cuda_sm20_div_s64) ;  /* 0x0000000c00e47944 */ /* 0x000fea0003c00000 */
[----:B------:R-:W0:Y:S01]  /*0240*/  LDCU UR4, c[0x0][0x3c0] ;  /* 0x00007800ff0477ac */ /* 0x000e220008000800 */
[----:B------:R-:W-:Y:S02]  /*0250*/  IMAD.MOV R3, RZ, RZ, -R15 ;  /* 0x000000ffff037224 */ /* 0x000fe400078e0a0f */
[----:B0-----:R-:W-:-:S04]  /*0260*/  IMAD.U32 R0, RZ, RZ, UR4 ;  /* 0x00000004ff007e24 */ /* 0x001fc8000f8e00ff */
[----:B------:R-:W-:-:S07]  /*0270*/  IMAD R16, R3, R0, R2 ;  /* 0x0000000003107224 */ /* 0x000fce00078e0202 */
.L_x_2:
[----:B------:R-:W-:Y:S05]  /*0280*/  BSYNC.RECONVERGENT B0 ;  /* 0x0000000000007941 */ /* 0x000fea0003800200 */
.L_x_0:
[----:B------:R-:W0:Y:S01]  /*0290*/  LDC.64 R2, c[0x0][0x3b8] ;  /* 0x0000ee00ff027b82 */ /* 0x000e220000000a00 */
[----:B------:R-:W1:Y:S01]  /*02a0*/  LDCU UR8, c[0x0][0x3c4] ;  /* 0x00007880ff0877ac */ /* 0x000e620008000800 */
[----:B------:R-:W-:Y:S02]  /*02b0*/  ISETP.GE.U32.AND P0, PT, R16, R0, PT ;  /* 0x000000001000720c */ /* 0x000fe40003f06070 */
[----:B------:R-:W-:Y:S02]  /*02c0*/  SHF.R.S32.HI R17, RZ, 0x1f, R16 ;  /* 0x0000001fff117819 */ /* 0x000fe40000011410 */
[----:B------:R-:W-:Y:S02]  /*02d0*/  SHF.R.S32.HI R6, RZ, 0x1f, R15 ;  /* 0x0000001fff067819 */ /* 0x000fe4000001140f */
[----:B-1----:R-:W-:Y:S02]  /*02e0*/  ISETP.GE.AND.EX P0, PT, R17, UR8, PT, P0 ;  /* 0x0000000811007c0c */ /* 0x002fe4000bf06300 */
[----:B0-----:R-:W-:-:S04]  /*02f0*/  ISETP.GE.U32.AND P1, PT, R15, R2, PT ;  /* 0x000000020f00720c */ /* 0x001fc80003f26070 */
[----:B------:R-:W-:-:S13]  /*0300*/  ISETP.GE.OR.EX P0, PT, R6, R3, P0, P1 ;  /* 0x000000030600720c */ /* 0x000fda0000706710 */
[----:B------:R-:W-:Y:S05]  /*0310*/  @P0 EXIT ;  /* 0x000000000000094d */ /* 0x000fea0003800000 */
[----:B------:R-:W0:Y:S01]  /*0320*/  LDCU.U8 UR4, c[0x0][0x380] ;  /* 0x00007000ff0477ac */ /* 0x000e220008000000 */
[C---:B------:R-:W-:Y:S01]  /*0330*/  VIADD R5, R16.reuse, 0x1 ;  /* 0x0000000110057836 */ /* 0x040fe20000000000 */
[----:B------:R-:W-:Y:S01]  /*0340*/  ISETP.GT.AND P3, PT, R16, RZ, PT ;  /* 0x000000ff1000720c */ /* 0x000fe20003f64270 */
[C---:B------:R-:W-:Y:S01]  /*0350*/  VIADD R19, R15.reuse, 0x1 ;  /* 0x000000010f137836 */ /* 0x040fe20000000000 */
[----:B------:R-:W1:Y:S01]  /*0360*/  LDCU.64 UR6, c[0x0][0x390] ;  /* 0x00007200ff0677ac */ /* 0x000e620008000a00 */
[----:B------:R-:W-:Y:S01]  /*0370*/  LOP3.LUT R7, R15, 0x1, RZ, 0xc0, !PT ;  /* 0x000000010f077812 */ /* 0x000fe200078ec0ff */
[-C--:B------:R-:W-:Y:S01]  /*0380*/  IMAD R6, R6, R0.reuse, RZ ;  /* 0x0000000006067224 */ /* 0x080fe200078e02ff */
[-C--:B------:R-:W-:Y:S02]  /*0390*/  ISETP.GE.U32.AND P0, PT, R5, R0.reuse, PT ;  /* 0x000000000500720c */ /* 0x080fe40003f06070 */
[----:B------:R-:W-:Y:S02]  /*03a0*/  SHF.R.S32.HI R4, RZ, 0x1f, R5 ;  /* 0x0000001fff047819 */ /* 0x000fe40000011405 */
[----:B------:R-:W-:-:S02]  /*03b0*/  SEL R5, R16, R0, P3 ;  /* 0x0000000010057207 */ /* 0x000fc40001800000 */
[----:B------:R-:W-:Y:S01]  /*03c0*/  ISETP.GE.AND.EX P0, PT, R4, UR8, PT, P0 ;  /* 0x0000000804007c0c */ /* 0x000fe2000bf06300 */
[----:B------:R-:W-:Y:S01]  /*03d0*/  VIADD R4, R16, 0x1 ;  /* 0x0000000110047836 */ /* 0x000fe20000000000 */
[----:B------:R-:W-:Y:S01]  /*03e0*/  ISETP.GT.AND P3, PT, R15, RZ, PT ;  /* 0x000000ff0f00720c */ /* 0x000fe20003f64270 */
[----:B------:R-:W-:Y:S01]  /*03f0*/  VIADD R10, R5, 0xffffffff ;  /* 0xffffffff050a7836 */ /* 0x000fe20000000000 */
[----:B------:R-:W-:Y:S01]  /*0400*/  SHF.R.S32.HI R8, RZ, 0x1f, R19 ;  /* 0x0000001fff087819 */ /* 0x000fe20000011413 */
[----:B0-----:R-:W-:Y:S01]  /*0410*/  UPRMT UR4, UR4, 0x8880, URZ ;  /* 0x0000888004047896 */ /* 0x001fe200080000ff */
[----:B------:R-:W-:Y:S01]  /*0420*/  SEL R9, R4, RZ, !P0 ;  /* 0x000000ff04097207 */ /* 0x000fe20004000000 */
[----:B------:R-:W-:Y:S01]  /*0430*/  IMAD.WIDE.U32 R4, R15, R0, R16 ;  /* 0x000000000f047225 */ /* 0x000fe200078e0010 */
[-C--:B------:R-:W-:Y:S02]  /*0440*/  ISETP.GE.U32.AND P0, PT, R19, R2.reuse, PT ;  /* 0x000000021300720c */ /* 0x080fe40003f06070 */
[----:B------:R-:W-:-:S02]  /*0450*/  SEL R21, R15, R2, P3 ;  /* 0x000000020f157207 */ /* 0x000fc40001800000 */
[----:B------:R-:W-:Y:S02]  /*0460*/  ISETP.NE.AND P2, PT, RZ, UR4, PT ;  /* 0x00000004ff007c0c */ /* 0x000fe4000bf45270 */
[C---:B------:R-:W-:Y:S01]  /*0470*/  ISETP.GE.AND.EX P0, PT, R8.reuse, R3, PT, P0 ;  /* 0x000000030800720c */ /* 0x040fe20003f06300 */
[----:B------:R-:W-:Y:S01]  /*0480*/  VIADD R21, R21, 0xffffffff ;  /* 0xffffffff15157836 */ /* 0x000fe20000000000 */
[----:B------:R-:W-:Y:S01]  /*0490*/  ISETP.NE.U32.AND P1, PT, R7, 0x1, PT ;  /* 0x000000010700780c */ /* 0x000fe20003f25070 */
[----:B------:R-:W0:Y:S01]  /*04a0*/  LDCU.64 UR4, c[0x0][0x358] ;  /* 0x00006b00ff0477ac */ /* 0x000e220008000a00 */
[----:B------:R-:W-:Y:S01]  /*04b0*/  SEL R13, R8, RZ, !P0 ;  /* 0x000000ff080d7207 */ /* 0x000fe20004000000 */
[----:B------:R-:W-:Y:S01]  /*04c0*/  IMAD R7, R15, UR8, R6 ;  /* 0x000000080f077c24 */ /* 0x000fe2000f8e0206 */
[----:B------:R-:W-:Y:S02]  /*04d0*/  SEL R19, R19, RZ, !P0 ;  /* 0x000000ff13137207 */ /* 0x000fe40004000000 */
[----:B------:R-:W-:Y:S01]  /*04e0*/  SHF.R.S32.HI R11, RZ, 0x1f, R21 ;  /* 0x0000001fff0b7819 */ /* 0x000fe20000011415 */
[----:B------:R-:W-:-:S02]  /*04f0*/  IMAD R14, R13, R0, RZ ;  /* 0x000000000d0e7224 */ /* 0x000fc400078e02ff */
[----:B------:R-:W-:Y:S01]  /*0500*/  @P2 SEL R6, R9, R10, !P1 ;  /* 0x0000000a09062207 */ /* 0x000fe20004800000 */
[-C--:B------:R-:W-:Y:S01]  /*0510*/  IMAD.WIDE.U32 R12, R21, R0.reuse, R16 ;  /* 0x00000000150c7225 */ /* 0x080fe200078e0010 */
[----:B------:R-:W-:Y:S02]  /*0520*/  @!P2 SEL R6, R10, R9, !P1 ;  /* 0x000000090a06a207 */ /* 0x000fe40004800000 */
[----:B-1----:R-:W-:Y:S01]  /*0530*/  IADD3 R10, P0, PT, R4, UR6, RZ ;  /* 0x00000006040a7c10 */ /* 0x002fe2000ff1e0ff */
[----:B------:R-:W-:Y:S02]  /*0540*/  IMAD.IADD R9, R5, 0x1, R7 ;  /* 0x0000000105097824 */ /* 0x000fe400078e0207 */
[----:B------:R-:W-:-:S04]  /*0550*/  IMAD.WIDE.U32 R16, R19, R0, R16 ;  /* 0x0000000013107225 */ /* 0x000fc800078e0010 */
[----:B------:R-:W-:Y:S01]  /*0560*/  IMAD R23, R19, UR8, R14 ;  /* 0x0000000813177c24 */ /* 0x000fe2000f8e020e */
[--C-:B------:R-:W-:Y:S01]  /*0570*/  SHF.R.S32.HI R19, RZ, 0x1f, R6.reuse ;  /* 0x0000001fff137819 */ /* 0x100fe20000011406 */
[-C--:B------:R-:W-:Y:S01]  /*0580*/  IMAD R8, R11, R0.reuse, RZ ;  /* 0x000000000b087224 */ /* 0x080fe200078e02ff */
[----:B------:R-:W-:Y:S01]  /*0590*/  IADD3.X R11, PT, PT, R9, UR7, RZ, P0, !PT ;  /* 0x00000007090b7c10 */ /* 0x000fe200087fe4ff */
[----:B------:R-:W-:Y:S01]  /*05a0*/  IMAD.MOV.U32 R18, RZ, RZ, R6 ;  /* 0x000000ffff127224 */ /* 0x000fe200078e0006 */
[----:B------:R-:W-:Y:S01]  /*05b0*/  IADD3 R12, P0, PT, R12, UR6, RZ ;  /* 0x000000060c0c7c10 */ /* 0x000fe2000ff1e0ff */
[----:B------:R-:W-:Y:S01]  /*05c0*/  IMAD R21, R21, UR8, R8 ;  /* 0x0000000815157c24 */ /* 0x000fe2000f8e0208 */
[----:B------:R-:W-:Y:S01]  /*05d0*/  IADD3 R14, P1, PT, R16, UR6, RZ ;  /* 0x00000006100e7c10 */ /* 0x000fe2000ff3e0ff */
[----:B------:R-:W-:Y:S01]  /*05e0*/  IMAD.WIDE.U32 R18, R15, R0, R18 ;  /* 0x000000000f127225 */ /* 0x000fe200078e0012 */
[----:B0-----:R-:W2:Y:S02]  /*05f0*/  LDG.E.U8.CONSTANT R10, desc[UR4][R10.64] ;  /* 0x000000040a0a7981 */ /* 0x001ea4000c1e9100 */
[----:B------:R-:W-:-:S02]  /*0600*/  IADD3.X R13, PT, PT, R13, UR7, R21, P0, !PT ;  /* 0x000000070d0d7c10 */ /* 0x000fc400087fe415 */
[----:B------:R-:W-:Y:S02]  /*0610*/  IADD3 R16, P0, PT, R18, UR6, RZ ;  /* 0x0000000612107c10 */ /* 0x000fe4000ff1e0ff */
[----:B------:R-:W-:Y:S01]  /*0620*/  IADD3.X R15, PT, PT, R17, UR7, R23, P1, !PT ;  /* 0x00000007110f7c10 */ /* 0x000fe20008ffe417 */
[----:B------:R0:W3:Y:S01]  /*0630*/  LDG.E.U8.CONSTANT R12, desc[UR4][R12.64] ;  /* 0x000000040c0c7981 */ /* 0x0000e2000c1e9100 */
[----:B------:R-:W-:Y:S01]  /*0640*/  IADD3.X R17, PT, PT, R7, UR7, R19, P0, !PT ;  /* 0x0000000707117c10 */ /* 0x000fe200087fe413 */
[----:B------:R-:W1:Y:S02]  /*0650*/  LDCU.64 UR6, c[0x0][0x388] ;  /* 0x00007100ff0677ac */ /* 0x000e640008000a00 */
[----:B------:R2:W4:Y:S04]  /*0660*/  LDG.E.U8.CONSTANT R14, desc[UR4][R14.64] ;  /* 0x000000040e0e7981 */ /* 0x000528000c1e9100 */
[----:B------:R-:W4:Y:S01]  /*0670*/  LDG.E.U8.CONSTANT R16, desc[UR4][R16.64] ;  /* 0x0000000410107981 */ /* 0x000f22000c1e9100 */
[----:B-1----:R-:W-:Y:S01]  /*0680*/  IADD3 R6, P0, PT, R4, UR6, RZ ;  /* 0x0000000604067c10 */ /* 0x002fe2000ff1e0ff */
[----:B------:R-:W-:Y:S01]  /*0690*/  IMAD R18, R2, UR8, RZ ;  /* 0x0000000802127c24 */ /* 0x000fe2000f8e02ff */
[----:B------:R-:W1:Y:S02]  /*06a0*/  LDCU UR6, c[0x0][0x3b0] ;  /* 0x00007600ff0677ac */ /* 0x000e640008000800 */
[----:B------:R-:W-:Y:S01]  /*06b0*/  IADD3.X R7, PT, PT, R9, UR7, RZ, P0, !PT ;  /* 0x0000000709077c10 */ /* 0x000fe200087fe4ff */
[C---:B------:R-:W-:Y:S01]  /*06c0*/  IMAD R19, R0.reuse, R3, R18 ;  /* 0x0000000300137224 */ /* 0x040fe200078e0212 */
[----:B------:R-:W1:Y:S03]  /*06d0*/  LDCU UR7, c[0x0][0x3a8] ;  /* 0x00007500ff0777ac */ /* 0x000e660008000800 */
[----:B------:R0:W5:Y:S01]  /*06e0*/  LDG.E.S8 R8, desc[UR4][R6.64] ;  /* 0x0000000406087981 */ /* 0x000162000c1e1300 */
[----:B------:R-:W-:-:S04]  /*06f0*/  IMAD.WIDE.U32 R2, R0, R2, RZ ;  /* 0x0000000200027225 */ /* 0x000fc800078e00ff */
[----:B------:R-:W-:-:S04]  /*0700*/  IMAD.IADD R3, R3, 0x1, R19 ;  /* 0x0000000103037824 */ /* 0x000fc800078e0213 */
[----:B------:R-:W0:Y:S08]  /*0710*/  I2F.S64 R2, R2 ;  /* 0x0000000200027312 */ /* 0x000e300000301400 */
[----:B0-----:R-:W0:Y:S02]  /*0720*/  MUFU.RCP R13, R2 ;  /* 0x00000002000d7308 */ /* 0x001e240000001000 */
[----:B0-----:R-:W-:-:S04]  /*0730*/  FFMA R0, -R2, R13, 1 ;  /* 0x3f80000002007423 */ /* 0x001fc8000000010d */
[----:B------:R-:W-:Y:S01]  /*0740*/  FFMA R0, R13, R0, R13 ;  /* 0x000000000d007223 */ /* 0x000fe2000000000d */
[----:B-1----:R-:W-:-:S04]  /*0750*/  IMAD.U32 R13, RZ, RZ, UR7 ;  /* 0x00000007ff0d7e24 */ /* 0x002fc8000f8e00ff */
[----:B------:R-:W0:Y:S01]  /*0760*/  FCHK P0, R13, R2 ;  /* 0x000000020d007302 */ /* 0x000e220000000000 */
[----:B------:R-:W-:Y:S01]  /*0770*/  BSSY.RECONVERGENT B0, `(.L_x_3) ;  /* 0x0000010000007945 */ /* 0x000fe20003800200 */
[----:B--2---:R-:W-:Y:S02]  /*0780*/  PRMT R15, R10, 0x8880, RZ ;  /* 0x000088800a0f7816 */ /* 0x004fe400000000ff */
[----:B---3--:R-:W-:-:S03]  /*0790*/  PRMT R10, R12, 0x8880, RZ ;  /* 0x000088800c0a7816 */ /* 0x008fc600000000ff */
[----:B------:R-:W-:Y:S01]  /*07a0*/  IMAD.MOV.U32 R12, RZ, RZ, R15 ;  /* 0x000000ffff0c7224 */ /* 0x000fe200078e000f */
[----:B----4-:R-:W-:Y:S02]  /*07b0*/  PRMT R11, R14, 0x8880, RZ ;  /* 0x000088800e0b7816 */ /* 0x010fe400000000ff */
[----:B------:R-:W-:Y:S02]  /*07c0*/  PRMT R3, R16, 0x8880, RZ ;  /* 0x0000888010037816 */ /* 0x000fe400000000ff */
[----:B------:R-:W-:Y:S01]  /*07d0*/  IADD3 R10, PT, PT, R12, R11, R10 ;  /* 0x0000000b0c0a7210 */ /* 0x000fe20007ffe00a */
[----:B------:R-:W-:-:S04]  /*07e0*/  FFMA R11, R0, UR7, RZ ;  /* 0x00000007000b7c23 */ /* 0x000fc800080000ff */
[----:B------:R-:W-:Y:S02]  /*07f0*/  IMAD.IADD R3, R10, 0x1, R3 ;  /* 0x000000010a037824 */ /* 0x000fe400078e0203 */
[----:B------:R-:W-:-:S03]  /*0800*/  FFMA R10, -R2, R11, UR7 ;  /* 0x00000007020a7e23 */ /* 0x000fc6000800010b */
[----:B------:R-:W-:Y:S01]  /*0810*/  I2FP.F32.S32 R3, R3 ;  /* 0x0000000300037245 */ /* 0x000fe20000201400 */
[----:B------:R-:W-:-:S04]  /*0820*/  FFMA R0, R0, R10, R11 ;  /* 0x0000000a00007223 */ /* 0x000fc8000000000b */
[----:B------:R-:W-:Y:S01]  /*0830*/  FMUL R10, R3, UR6 ;  /* 0x00000006030a7c20 */ /* 0x000fe20008400000 */
[----:B0-----:R-:W-:Y:S06]  /*0840*/  @!P0 BRA `(.L_x_4) ;  /* 0x0000000000088947 */ /* 0x001fec0003800000 */
[----:B------:R-:W-:-:S07]  /*0850*/  MOV R12, 0x870 ;  /* 0x00000870000c7802 */ /* 0x000fce0000000f00 */
[----:B-----5:R-:W-:Y:S05]  /*0860*/  CALL.REL.NOINC `($__internal_2_$__cuda_sm3x_div_rn_noftz_f32_slowpath) ;  /* 0x0000000c00907944 */ /* 0x020fea0003c00000 */
.L_x_4:
[----:B------:R-:W-:Y:S05]  /*0870*/  BSYNC.RECONVERGENT B0 ;  /* 0x0000000000007941 */ /* 0x000fea0003800200 */
.L_x_3:
[----:B------:R-:W0:Y:S01]  /*0880*/  LDC.64 R2, c[0x0][0x3a0] ;  /* 0x0000e800ff027b82 */ /* 0x000e220000000a00 */
[----:B------:R-:W1:Y:S01]  /*0890*/  LDCU UR6, c[0x0][0x3ac] ;  /* 0x00007580ff0677ac */ /* 0x000e620008000800 */
[----:B0-----:R-:W2:Y:S01]  /*08a0*/  LDG.E R2, desc[UR4][R2.64] ;  /* 0x0000000402027981 */ /* 0x001ea2000c1e1900 */
[----:B------:R-:W-:Y:S01]  /*08b0*/  F2F.F64.F32 R10, R10 ;  /* 0x0000000a000a7310 */ /* 0x000fe20000201800 */
[----:B------:R-:W-:Y:S01]  /*08c0*/  UMOV UR7, 0x3fe62e42 ;  /* 0x3fe62e4200077882 */ /* 0x000fe20000000000 */
[----:B------:R-:W-:Y:S06]  /*08d0*/  BSSY.RECONVERGENT B0, `(.L_x_5) ;  /* 0x0000043000007945 */ /* 0x000fec0003800200 */
[----:B-----5:R-:W-:Y:S08]  /*08e0*/  I2F.F64.S16 R14, R8 ;  /* 0x00000008000e7312 */ /* 0x020ff00000101c00 */
[----:B-1----:R-:W0:Y:S01]  /*08f0*/  F2F.F64.F32 R16, UR6 ;  /* 0x0000000600107d10 */ /* 0x002e220008201800 */
[----:B------:R-:W-:Y:S01]  /*0900*/  UMOV UR6, 0xfefa39ef ;  /* 0xfefa39ef00067882 */ /* 0x000fe20000000000 */
[----:B0-----:R-:W-:Y:S01]  /*0910*/  DMUL R16, R16, -2 ;  /* 0xc000000010107828 */ /* 0x001fe20000000000 */
[----:B--2---:R-:W-:-:S04]  /*0920*/  IABS R13, R2 ;  /* 0x00000002000d7213 */ /* 0x004fc80000000000 */
[----:B------:R-:W-:-:S05]  /*0930*/  I2FP.F32.S32 R13, R13 ;  /* 0x0000000d000d7245 */ /* 0x000fca0000201400 */
[----:B------:R-:W-:-:S04]  /*0940*/  FMUL R0, R13, R0 ;  /* 0x000000000d007220 */ /* 0x000fc80000400000 */
[----:B------:R-:W0:Y:S02]  /*0950*/  F2F.F64.F32 R12, R0 ;  /* 0x00000000000c7310 */ /* 0x000e240000201800 */
[----:B0-----:R-:W-:Y:S01]  /*0960*/  DFMA R2, R12, -R14, R10 ;  /* 0x8000000e0c02722b */ /* 0x001fe2000000000a */
[----:B------:R-:W-:Y:S02]  /*0970*/  IMAD.MOV.U32 R10, RZ, RZ, 0x652b82fe ;  /* 0x652b82feff0a7424 */ /* 0x000fe400078e00ff */
[----:B------:R-:W-:-:S05]  /*0980*/  IMAD.MOV.U32 R11, RZ, RZ, 0x3ff71547 ;  /* 0x3ff71547ff0b7424 */ /* 0x000fca00078e00ff */
[----:B------:R-:W-:-:S08]  /*0990*/  DMUL R2, R2, R16 ;  /* 0x0000001002027228 */ /* 0x000fd00000000000 */
[----:B------:R-:W-:Y:S02]  /*09a0*/  DFMA R10, R2, R10, 6.75539944105574400000e+15 ;  /* 0x43380000020a742b */ /* 0x000fe4000000000a */
[----:B------:R-:W-:-:S06]  /*09b0*/  FSETP.GEU.AND P0, PT, |R3|, 4.1917929649353027344, PT ;  /* 0x4086232b0300780b */ /* 0x000fcc0003f0e200 */
[----:B------:R-:W-:-:S08]  /*09c0*/  DADD R12, R10, -6.75539944105574400000e+15 ;  /* 0xc33800000a0c7429 */ /* 0x000fd00000000000 */
[----:B------:R-:W-:Y:S01]  /*09d0*/  DFMA R14, R12, -UR6, R2 ;  /* 0x800000060c0e7c2b */ /* 0x000fe20008000002 */
[----:B------:R-:W-:Y:S01]  /*09e0*/  UMOV UR6, 0x3b39803f ;  /* 0x3b39803f00067882 */ /* 0x000fe20000000000 */
[----:B------:R-:W-:-:S06]  /*09f0*/  UMOV UR7, 0x3c7abc9e ;  /* 0x3c7abc9e00077882 */ /* 0x000fcc0000000000 */
[----:B------:R-:W-:Y:S01]  /*0a00*/  DFMA R12, R12, -UR6, R14 ;  /* 0x800000060c0c7c2b */ /* 0x000fe2000800000e */
[----:B------:R-:W-:Y:S01]  /*0a10*/  UMOV UR6, 0x69ce2bdf ;  /* 0x69ce2bdf00067882 */ /* 0x000fe20000000000 */
[----:B------:R-:W-:Y:S01]  /*0a20*/  IMAD.MOV.U32 R14, RZ, RZ, -0x35dec16 ;  /* 0xfca213eaff0e7424 */ /* 0x000fe200078e00ff */
[----:B------:R-:W-:Y:S01]  /*0a30*/  UMOV UR7, 0x3e5ade15 ;  /* 0x3e5ade1500077882 */ /* 0x000fe20000000000 */
[----:B------:R-:W-:-:S06]  /*0a40*/  IMAD.MOV.U32 R15, RZ, RZ, 0x3e928af3 ;  /* 0x3e928af3ff0f7424 */ /* 0x000fcc00078e00ff */
[----:B------:R-:W-:Y:S01]  /*0a50*/  DFMA R14, R12, UR6, R14 ;  /* 0x000000060c0e7c2b */ /* 0x000fe2000800000e */
[----:B------:R-:W-:Y:S01]  /*0a60*/  UMOV UR6, 0x62401315 ;  /* 0x6240131500067882 */ /* 0x000fe20000000000 */
[----:B------:R-:W-:-:S06]  /*0a70*/  UMOV UR7, 0x3ec71dee ;  /* 0x3ec71dee00077882 */ /* 0x000fcc0000000000 */
[----:B------:R-:W-:Y:S01]  /*0a80*/  DFMA R14, R12, R14, UR6 ;  /* 0x000000060c0e7e2b */ /* 0x000fe2000800000e */
        /* <DEDUP_REMOVED lines=20> */
[----:B------:R-:W-:-:S08]  /*0bd0*/  DFMA R14, R12, R14, UR6 ;  /* 0x000000060c0e7e2b */ /* 0x000fd0000800000e */
[----:B------:R-:W-:-:S08]  /*0be0*/  DFMA R14, R12, R14, 1 ;  /* 0x3ff000000c0e742b */ /* 0x000fd0000000000e */
[----:B------:R-:W-:-:S10]  /*0bf0*/  DFMA R14, R12, R14, 1 ;  /* 0x3ff000000c0e742b */ /* 0x000fd4000000000e */
[----:B------:R-:W-:Y:S02]  /*0c00*/  IMAD R13, R10, 0x100000, R15 ;  /* 0x001000000a0d7824 */ /* 0x000fe400078e020f */
[----:B------:R-:W-:Y:S01]  /*0c10*/  IMAD.MOV.U32 R12, RZ, RZ, R14 ;  /* 0x000000ffff0c7224 */ /* 0x000fe200078e000e */
[----:B------:R-:W-:Y:S06]  /*0c20*/  @!P0 BRA `(.L_x_6) ;  /* 0x0000000000348947 */ /* 0x000fec0003800000 */
[----:B------:R-:W-:Y:S01]  /*0c30*/  FSETP.GEU.AND P1, PT, |R3|, 4.2275390625, PT ;  /* 0x408748000300780b */ /* 0x000fe20003f2e200 */
[C---:B------:R-:W-:Y:S02]  /*0c40*/  DADD R12, R2.reuse, +INF ;  /* 0x7ff00000020c7429 */ /* 0x040fe40000000000 */
[----:B------:R-:W-:-:S08]  /*0c50*/  DSETP.GEU.AND P0, PT, R2, RZ, PT ;  /* 0x000000ff0200722a */ /* 0x000fd00003f0e000 */
[----:B------:R-:W-:Y:S02]  /*0c60*/  FSEL R12, R12, RZ, P0 ;  /* 0x000000ff0c0c7208 */ /* 0x000fe40000000000 */
[----:B------:R-:W-:Y:S01]  /*0c70*/  @!P1 LEA.HI R0, R10, R10, RZ, 0x1 ;  /* 0x0000000a0a009211 */ /* 0x000fe200078f08ff */
[----:B------:R-:W-:Y:S01]  /*0c80*/  @!P1 IMAD.MOV.U32 R2, RZ, RZ, R14 ;  /* 0x000000ffff029224 */ /* 0x000fe200078e000e */
[----:B------:R-:W-:Y:S02]  /*0c90*/  FSEL R13, R13, RZ, P0 ;  /* 0x000000ff0d0d7208 */ /* 0x000fe40000000000 */
[----:B------:R-:W-:-:S05]  /*0ca0*/  @!P1 SHF.R.S32.HI R3, RZ, 0x1, R0 ;  /* 0x00000001ff039819 */ /* 0x000fca0000011400 */
[----:B------:R-:W-:Y:S02]  /*0cb0*/  @!P1 IMAD.IADD R10, R10, 0x1, -R3 ;  /* 0x000000010a0a9824 */ /* 0x000fe400078e0a03 */
[----:B------:R-:W-:-:S03]  /*0cc0*/  @!P1 IMAD R3, R3, 0x100000, R15 ;  /* 0x0010000003039824 */ /* 0x000fc600078e020f */
[----:B------:R-:W-:Y:S01]  /*0cd0*/  @!P1 LEA R11, R10, 0x3ff00000, 0x14 ;  /* 0x3ff000000a0b9811 */ /* 0x000fe200078ea0ff */
[----:B------:R-:W-:-:S06]  /*0ce0*/  @!P1 IMAD.MOV.U32 R10, RZ, RZ, RZ ;  /* 0x000000ffff0a9224 */ /* 0x000fcc00078e00ff */
[----:B------:R-:W-:-:S11]  /*0cf0*/  @!P1 DMUL R12, R2, R10 ;  /* 0x0000000a020c9228 */ /* 0x000fd60000000000 */
.L_x_6:
[----:B------:R-:W-:Y:S05]  /*0d00*/  BSYNC.RECONVERGENT B0 ;  /* 0x0000000000007941 */ /* 0x000fea0003800200 */
.L_x_5:
[----:B------:R-:W-:Y:S01]  /*0d10*/  DADD R14, R12, 1 ;  /* 0x3ff000000c0e7429 */ /* 0x000fe20000000000 */
[----:B------:R-:W-:Y:S05]  /*0d20*/  BSSY.RECONVERGENT B0, `(.L_x_7) ;  /* 0x000000e000007945 */ /* 0x000fea0003800200 */
[----:B------:R-:W0:Y:S04]  /*0d30*/  MUFU.RCP64H R3, R15 ;  /* 0x0000000f00037308 */ /* 0x000e280000001800 */
[----:B------:R-:W-:-:S05]  /*0d40*/  VIADD R2, R15, 0x300402 ;  /* 0x003004020f027836 */ /* 0x000fca0000000000 */
[----:B------:R-:W-:Y:S01]  /*0d50*/  FSETP.GEU.AND P0, PT, |R2|, 5.8789094863358348022e-39, PT ;  /* 0x004004020200780b */ /* 0x000fe20003f0e200 */
[----:B0-----:R-:W-:-:S08]  /*0d60*/  DFMA R10, -R14, R2, 1 ;  /* 0x3ff000000e0a742b */ /* 0x001fd00000000102 */
[----:B------:R-:W-:-:S08]  /*0d70*/  DFMA R10, R10, R10, R10 ;  /* 0x0000000a0a0a722b */ /* 0x000fd0000000000a */
[----:B------:R-:W-:-:S08]  /*0d80*/  DFMA R10, R2, R10, R2 ;  /* 0x0000000a020a722b */ /* 0x000fd00000000002 */
[----:B------:R-:W-:-:S08]  /*0d90*/  DFMA R12, -R14, R10, 1 ;  /* 0x3ff000000e0c742b */ /* 0x000fd0000000010a */
[----:B------:R-:W-:Y:S01]  /*0da0*/  DFMA R10, R10, R12, R10 ;  /* 0x0000000c0a0a722b */ /* 0x000fe2000000000a */
[----:B------:R-:W-:Y:S10]  /*0db0*/  @P0 BRA `(.L_x_8) ;  /* 0x0000000000100947 */ /* 0x000ff40003800000 */
[----:B------:R-:W-:-:S05]  /*0dc0*/  LOP3.LUT R0, R15, 0x7fffffff, RZ, 0xc0, !PT ;  /* 0x7fffffff0f007812 */ /* 0x000fca00078ec0ff */
[----:B------:R-:W-:Y:S01]  /*0dd0*/  VIADD R12, R0, 0xfff00000 ;  /* 0xfff00000000c7836 */ /* 0x000fe20000000000 */
[----:B------:R-:W-:-:S07]  /*0de0*/  MOV R0, 0xe00 ;  /* 0x00000e0000007802 */ /* 0x000fce0000000f00 */
[----:B------:R-:W-:Y:S05]  /*0df0*/  CALL.REL.NOINC `($__internal_0_$__cuda_sm20_dblrcp_rn_slowpath_v3) ;  /* 0x00000000004c7944 */ /* 0x000fea0003c00000 */
.L_x_8:
[----:B------:R-:W-:Y:S05]  /*0e00*/  BSYNC.RECONVERGENT B0 ;  /* 0x0000000000007941 */ /* 0x000fea0003800200 */
.L_x_7:
[----:B------:R-:W0:Y:S02]  /*0e10*/  LDCU.64 UR6, c[0x0][0x398] ;  /* 0x00007300ff0677ac */ /* 0x000e240008000a00 */
[----:B0-----:R-:W-:-:S04]  /*0e20*/  LEA R2, P0, R4, UR6, 0x2 ;  /* 0x0000000604027c11 */ /* 0x001fc8000f8010ff */
[----:B------:R-:W-:-:S06]  /*0e30*/  LEA.HI.X R3, R4, UR7, R9, 0x2, P0 ;  /* 0x0000000704037c11 */ /* 0x000fcc00080f1409 */
[----:B------:R-:W2:Y:S01]  /*0e40*/  LDG.E.CONSTANT R3, desc[UR4][R2.64] ;  /* 0x0000000402037981 */ /* 0x000ea2000c1e9900 */
[----:B------:R-:W2:Y:S01]  /*0e50*/  F2F.F32.F64 R10, R10 ;  /* 0x0000000a000a7310 */ /* 0x000ea20000301000 */
[----:B------:R-:W-:Y:S01]  /*0e60*/  IMAD.MOV.U32 R5, RZ, RZ, 0x1 ;  /* 0x00000001ff057424 */ /* 0x000fe200078e00ff */
[----:B--2---:R-:W-:-:S04]  /*0e70*/  FSETP.GEU.AND P0, PT, R3, R10, PT ;  /* 0x0000000a0300720b */ /* 0x004fc80003f0e000 */
[----:B------:R-:W-:-:S04]  /*0e80*/  SEL R5, R5, 0xffff, !P0 ;  /* 0x0000ffff05057807 */ /* 0x000fc80004000000 */
[----:B------:R-:W-:Y:S01]  /*0e90*/  PRMT R9, R5, 0x9910, RZ ;  /* 0x0000991005097816 */ /* 0x000fe200000000ff */
[----:B------:R0:W-:Y:S01]  /*0ea0*/  STG.E.U8 desc[UR4][R6.64], R5 ;  /* 0x0000000506007986 */ /* 0x0001e2000c101104 */
[----:B------:R-:W-:Y:S02]  /*0eb0*/  BAR.SYNC.DEFER_BLOCKING 0x0 ;  /* 0x0000000000007b1d */ /* 0x000fe40000010000 */
[----:B------:R-:W-:-:S13]  /*0ec0*/  ISETP.NE.AND P0, PT, R9, R8, PT ;  /* 0x000000080900720c */ /* 0x000fda0003f05270 */
[----:B0-----:R-:W-:Y:S05]  /*0ed0*/  @!P0 EXIT ;  /* 0x000000000000894d */ /* 0x001fea0003800000 */
[----:B------:R-:W0:Y:S02]  /*0ee0*/  LDC.64 R2, c[0x0][0x3a0] ;  /* 0x0000e800ff027b82 */ /* 0x000e240000000a00 */
[----:B0-----:R-:W2:Y:S02]  /*0ef0*/  LDG.E R5, desc[UR4][R2.64] ;  /* 0x0000000402057981 */ /* 0x001ea4000c1e1900 */
[----:B--2---:R-:W-:-:S05]  /*0f00*/  IMAD R5, R8, -0x2, R5 ;  /* 0xfffffffe08057824 */ /* 0x004fca00078e0205 */
[----:B------:R-:W-:Y:S01]  /*0f10*/  STG.E desc[UR4][R2.64], R5 ;  /* 0x0000000502007986 */ /* 0x000fe2000c101904 */
[----:B------:R-:W-:Y:S05]  /*0f20*/  EXIT ;  /* 0x000000000000794d */ /* 0x000fea0003800000 */
        .weak           $__internal_0_$__cuda_sm20_dblrcp_rn_slowpath_v3
        .type           $__internal_0_$__cuda_sm20_dblrcp_rn_slowpath_v3,@function
        .size           $__internal_0_$__cuda_sm20_dblrcp_rn_slowpath_v3,($__internal_1_$__cuda_sm20_div_s64 - $__internal_0_$__cuda_sm20_dblrcp_rn_slowpath_v3)
$__internal_0_$__cuda_sm20_dblrcp_rn_slowpath_v3:
[----:B------:R-:W-:Y:S01]  /*0f30*/  IMAD.MOV.U32 R2, RZ, RZ, R14 ;  /* 0x000000ffff027224 */ /* 0x000fe200078e000e */
[----:B------:R-:W-:Y:S01]  /*0f40*/  BSSY.RECONVERGENT B1, `(.L_x_9) ;  /* 0x0000025000017945 */ /* 0x000fe20003800200 */
[----:B------:R-:W-:-:S06]  /*0f50*/  IMAD.MOV.U32 R3, RZ, RZ, R15 ;  /* 0x000000ffff037224 */ /* 0x000fcc00078e000f */
[----:B------:R-:W-:-:S14]  /*0f60*/  DSETP.GTU.AND P0, PT, |R2|, +INF , PT ;  /* 0x7ff000000200742a */ /* 0x000fdc0003f0c200 */
[----:B------:R-:W-:Y:S05]  /*0f70*/  @P0 BRA `(.L_x_10) ;  /* 0x00000000007c0947 */ /* 0x000fea0003800000 */
[----:B------:R-:W-:-:S05]  /*0f80*/  LOP3.LUT R14, R15, 0x7fffffff, RZ, 0xc0, !PT ;  /* 0x7fffffff0f0e7812 */ /* 0x000fca00078ec0ff */
[----:B------:R-:W-:-:S05]  /*0f90*/  VIADD R10, R14, 0xffffffff ;  /* 0xffffffff0e0a7836 */ /* 0x000fca0000000000 */
[----:B------:R-:W-:-:S13]  /*0fa0*/  ISETP.GE.U32.AND P0, PT, R10, 0x7fefffff, PT ;  /* 0x7fefffff0a00780c */ /* 0x000fda0003f06070 */
[----:B------:R-:W-:Y:S01]  /*0fb0*/  @P0 LOP3.LUT R11, R3, 0x7ff00000, RZ, 0x3c, !PT ;  /* 0x7ff00000030b0812 */ /* 0x000fe200078e3cff */
[----:B------:R-:W-:Y:S01]  /*0fc0*/  @P0 IMAD.MOV.U32 R10, RZ, RZ, RZ ;  /* 0x000000ffff0a0224 */ /* 0x000fe200078e00ff */
[----:B------:R-:W-:Y:S06]  /*0fd0*/  @P0 BRA `(.L_x_11) ;  /* 0x00000000006c0947 */ /* 0x000fec0003800000 */
[----:B------:R-:W-:-:S13]  /*0fe0*/  ISETP.GE.U32.AND P0, PT, R14, 0x1000001, PT ;  /* 0x010000010e00780c */ /* 0x000fda0003f06070 */
[----:B------:R-:W-:Y:S05]  /*0ff0*/  @!P0 BRA `(.L_x_12) ;  /* 0x0000000000348947 */ /* 0x000fea0003800000 */
[----:B------:R-:W-:Y:S02]  /*1000*/  VIADD R11, R3, 0xc0200000 ;  /* 0xc0200000030b7836 */ /* 0x000fe40000000000 */
[----:B------:R-:W-:Y:S02]  /*1010*/  IMAD.MOV.U32 R10, RZ, RZ, R2 ;  /* 0x000000ffff0a7224 */ /* 0x000fe400078e0002 */
[----:B------:R-:W0:Y:S04]  /*1020*/  MUFU.RCP64H R13, R11 ;  /* 0x0000000b000d7308 */ /* 0x000e280000001800 */
[----:B0-----:R-:W-:-:S08]  /*1030*/  DFMA R14, -R10, R12, 1 ;  /* 0x3ff000000a0e742b */ /* 0x001fd0000000010c */
[----:B------:R-:W-:-:S08]  /*1040*/  DFMA R14, R14, R14, R14 ;  /* 0x0000000e0e0e722b */ /* 0x000fd0000000000e */
[----:B------:R-:W-:-:S08]  /*1050*/  DFMA R14, R12, R14, R12 ;  /* 0x0000000e0c0e722b */ /* 0x000fd0000000000c */
[----:B------:R-:W-:-:S08]  /*1060*/  DFMA R12, -R10, R14, 1 ;  /* 0x3ff000000a0c742b */ /* 0x000fd0000000010e */
[----:B------:R-:W-:-:S08]  /*1070*/  DFMA R12, R14, R12, R14 ;  /* 0x0000000c0e0c722b */ /* 0x000fd0000000000e */
[----:B------:R-:W-:-:S08]  /*1080*/  DMUL R12, R12, 2.2250738585072013831e-308 ;  /* 0x001000000c0c7828 */ /* 0x000fd00000000000 */
[----:B------:R-:W-:-:S08]  /*1090*/  DFMA R2, -R2, R12, 1 ;  /* 0x3ff000000202742b */ /* 0x000fd0000000010c */
[----:B------:R-:W-:-:S08]  /*10a0*/  DFMA R2, R2, R2, R2 ;  /* 0x000000020202722b */ /* 0x000fd00000000002 */
[----:B------:R-:W-:Y:S01]  /*10b0*/  DFMA R10, R12, R2, R12 ;  /* 0x000000020c0a722b */ /* 0x000fe2000000000c */
[----:B------:R-:W-:Y:S10]  /*10c0*/  BRA `(.L_x_11) ;  /* 0x0000000000307947 */ /* 0x000ff40003800000 */
.L_x_12:
[----:B------:R-:W-:Y:S01]  /*10d0*/  DMUL R2, R2, 8.11296384146066816958e+31 ;  /* 0x4690000002027828 */ /* 0x000fe20000000000 */
[----:B------:R-:W-:-:S05]  /*10e0*/  IMAD.MOV.U32 R10, RZ, RZ, R12 ;  /* 0x000000ffff0a7224 */ /* 0x000fca00078e000c */
[----:B------:R-:W0:Y:S02]  /*10f0*/  MUFU.RCP64H R11, R3 ;  /* 0x00000003000b7308 */ /* 0x000e240000001800 */
[----:B0-----:R-:W-:-:S08]  /*1100*/  DFMA R12, -R2, R10, 1 ;  /* 0x3ff00000020c742b */ /* 0x001fd0000000010a */
[----:B------:R-:W-:-:S08]  /*1110*/  DFMA R12, R12, R12, R12 ;  /* 0x0000000c0c0c722b */ /* 0x000fd0000000000c */
[----:B------:R-:W-:-:S08]  /*1120*/  DFMA R12, R10, R12, R10 ;  /* 0x0000000c0a0c722b */ /* 0x000fd0000000000a */
[----:B------:R-:W-:-:S08]  /*1130*/  DFMA R10, -R2, R12, 1 ;  /* 0x3ff00000020a742b */ /* 0x000fd0000000010c */
[----:B------:R-:W-:-:S08]  /*1140*/  DFMA R10, R12, R10, R12 ;  /* 0x0000000a0c0a722b */ /* 0x000fd0000000000c */
[----:B------:R-:W-:Y:S01]  /*1150*/  DMUL R10, R10, 8.11296384146066816958e+31 ;  /* 0x469000000a0a7828 */ /* 0x000fe20000000000 */
[----:B------:R-:W-:Y:S10]  /*1160*/  BRA `(.L_x_11) ;  /* 0x0000000000087947 */ /* 0x000ff40003800000 */
.L_x_10:
[----:B------:R-:W-:Y:S01]  /*1170*/  LOP3.LUT R11, R3, 0x80000, RZ, 0xfc, !PT ;  /* 0x00080000030b7812 */ /* 0x000fe200078efcff */
[----:B------:R-:W-:-:S07]  /*1180*/  IMAD.MOV.U32 R10, RZ, RZ, R2 ;  /* 0x000000ffff0a7224 */ /* 0x000fce00078e0002 */
.L_x_11:
[----:B------:R-:W-:Y:S05]  /*1190*/  BSYNC.RECONVERGENT B1 ;  /* 0x0000000000017941 */ /* 0x000fea0003800200 */
.L_x_9:
[----:B------:R-:W-:Y:S02]  /*11a0*/  IMAD.MOV.U32 R2, RZ, RZ, R0 ;  /* 0x000000ffff027224 */ /* 0x000fe400078e0000 */
[----:B------:R-:W-:-:S04]  /*11b0*/  IMAD.MOV.U32 R3, RZ, RZ, 0x0 ;  /* 0x00000000ff037424 */ /* 0x000fc800078e00ff */
[----:B------:R-:W-:Y:S05]  /*11c0*/  RET.REL.NODEC R2 `(_Z13update_agentsbPaPKaPKfPifffxx) ;  /* 0xffffffec028c7950 */ /* 0x000fea0003c3ffff */
        .weak           $__internal_1_$__cuda_sm20_div_s64
        .type           $__internal_1_$__cuda_sm20_div_s64,@function
        .size           $__internal_1_$__cuda_sm20_div_s64,($__internal_2_$__cuda_sm3x_div_rn_noftz_f32_slowpath - $__internal_1_$__cuda_sm20_div_s64)
$__internal_1_$__cuda_sm20_div_s64:
[----:B------:R-:W0:Y:S01]  /*11d0*/  LDCU.64 UR6, c[0x0][0x3c0] ;  /* 0x00007800ff0677ac */ /* 0x000e220008000a00 */
[----:B------:R-:W-:Y:S01]  /*11e0*/  ISETP.GE.AND P3, PT, R3, RZ, PT ;  /* 0x000000ff0300720c */ /* 0x000fe20003f66270 */
[----:B0-----:R-:W-:Y:S02]  /*11f0*/  UIADD3 UR4, UP1, UPT, URZ, -UR6, URZ ;  /* 0x80000006ff047290 */ /* 0x001fe4000ff3e0ff */
[----:B------:R-:W-:Y:S02]  /*1200*/  UISETP.GE.AND UP0, UPT, UR7, URZ, UPT ;  /* 0x000000ff0700728c */ /* 0x000fe4000bf06270 */
[----:B------:R-:W-:Y:S02]  /*1210*/  UIADD3.X UR5, UPT, UPT, URZ, ~UR7, URZ, UP1, !UPT ;  /* 0x80000007ff057290 */ /* 0x000fe40008ffe4ff */
[----:B------:R-:W-:Y:S02]  /*1220*/  USEL UR4, UR4, UR6, !UP0 ;  /* 0x0000000604047287 */ /* 0x000fe4000c000000 */
[----:B------:R-:W-:-:S09]  /*1230*/  USEL UR5, UR5, UR7, !UP0 ;  /* 0x0000000705057287 */ /* 0x000fd2000c000000 */
[----:B------:R-:W0:Y:S08]  /*1240*/  I2F.U64.RP R8, UR4 ;  /* 0x0000000400087d12 */ /* 0x000e300008309000 */
[----:B0-----:R-:W0:Y:S02]  /*1250*/  MUFU.RCP R8, R8 ;  /* 0x0000000800087308 */ /* 0x001e240000001000 */
[----:B0-----:R-:W-:-:S06]  /*1260*/  VIADD R4, R8, 0x1ffffffe ;  /* 0x1ffffffe08047836 */ /* 0x001fcc0000000000 */
[----:B------:R-:W0:Y:S02]  /*1270*/  F2I.U64.TRUNC R4, R4 ;  /* 0x0000000400047311 */ /* 0x000e24000020d800 */
[----:B0-----:R-:W-:-:S04]  /*1280*/  IMAD.WIDE.U32 R6, R4, UR4, RZ ;  /* 0x0000000404067c25 */ /* 0x001fc8000f8e00ff */
[----:B------:R-:W-:Y:S01]  /*1290*/  IMAD R7, R4, UR5, R7 ;  /* 0x0000000504077c24 */ /* 0x000fe2000f8e0207 */
[----:B------:R-:W-:-:S03]  /*12a0*/  IADD3 R9, P0, PT, RZ, -R6, RZ ;  /* 0x80000006ff097210 */ /* 0x000fc60007f1e0ff */
[----:B------:R-:W-:Y:S02]  /*12b0*/  IMAD R7, R5, UR4, R7 ;  /* 0x0000000405077c24 */ /* 0x000fe4000f8e0207 */
[----:B------:R-:W-:-:S04]  /*12c0*/  IMAD.HI.U32 R6, R4, R9, RZ ;  /* 0x0000000904067227 */ /* 0x000fc800078e00ff */
[----:B------:R-:W-:Y:S02]  /*12d0*/  IMAD.X R11, RZ, RZ, ~R7, P0 ;  /* 0x000000ffff0b7224 */ /* 0x000fe400000e0e07 */
[----:B------:R-:W-:Y:S02]  /*12e0*/  IMAD.MOV.U32 R7, RZ, RZ, R4 ;  /* 0x000000ffff077224 */ /* 0x000fe400078e0004 */
[-C--:B------:R-:W-:Y:S02]  /*12f0*/  IMAD R13, R5, R11.reuse, RZ ;  /* 0x0000000b050d7224 */ /* 0x080fe400078e02ff */
[----:B------:R-:W-:-:S04]  /*1300*/  IMAD.WIDE.U32 R6, P0, R4, R11, R6 ;  /* 0x0000000b04067225 */ /* 0x000fc80007800006 */
[----:B------:R-:W-:-:S04]  /*1310*/  IMAD.HI.U32 R11, R5, R11, RZ ;  /* 0x0000000b050b7227 */ /* 0x000fc800078e00ff */
[----:B------:R-:W-:-:S05]  /*1320*/  IMAD.HI.U32 R6, P1, R5, R9, R6 ;  /* 0x0000000905067227 */ /* 0x000fca0007820006 */
[----:B------:R-:W-:Y:S01]  /*1330*/  IADD3 R7, P2, PT, R13, R6, RZ ;  /* 0x000000060d077210 */ /* 0x000fe20007f5e0ff */
[----:B------:R-:W-:-:S04]  /*1340*/  IMAD.X R6, R11, 0x1, R5, P0 ;  /* 0x000000010b067824 */ /* 0x000fc800000e0605 */
[----:B------:R-:W-:Y:S01]  /*1350*/  IMAD.WIDE.U32 R4, R7, UR4, RZ ;  /* 0x0000000407047c25 */ /* 0x000fe2000f8e00ff */
[----:B------:R-:W-:-:S03]  /*1360*/  IADD3.X R9, PT, PT, RZ, RZ, R6, P2, P1 ;  /* 0x000000ffff097210 */ /* 0x000fc600017e2406 */
[----:B------:R-:W-:Y:S01]  /*1370*/  IMAD R6, R7, UR5, R5 ;  /* 0x0000000507067c24 */ /* 0x000fe2000f8e0205 */
[----:B------:R-:W-:Y:S02]  /*1380*/  IADD3 R11, P0, PT, RZ, -R4, RZ ;  /* 0x80000004ff0b7210 */ /* 0x000fe40007f1e0ff */
[-C--:B------:R-:W-:Y:S01]  /*1390*/  IADD3 R5, P4, PT, RZ, -R2.reuse, RZ ;  /* 0x80000002ff057210 */ /* 0x080fe20007f9e0ff */
[----:B------:R-:W-:Y:S02]  /*13a0*/  IMAD R4, R9, UR4, R6 ;  /* 0x0000000409047c24 */ /* 0x000fe4000f8e0206 */
[----:B------:R-:W-:Y:S01]  /*13b0*/  IMAD.HI.U32 R6, R7, R11, RZ ;  /* 0x0000000b07067227 */ /* 0x000fe200078e00ff */
[----:B------:R-:W-:-:S03]  /*13c0*/  SEL R8, R5, R2, !P3 ;  /* 0x0000000205087207 */ /* 0x000fc60005800000 */
[----:B------:R-:W-:Y:S02]  /*13d0*/  IMAD.X R4, RZ, RZ, ~R4, P0 ;  /* 0x000000ffff047224 */ /* 0x000fe400000e0e04 */
[----:B------:R-:W-:Y:S02]  /*13e0*/  IMAD.X R5, RZ, RZ, ~R3, P4 ;  /* 0x000000ffff057224 */ /* 0x000fe400020e0e03 */
[----:B------:R-:W-:-:S03]  /*13f0*/  IMAD.WIDE.U32 R6, P0, R7, R4, R6 ;  /* 0x0000000407067225 */ /* 0x000fc60007800006 */
[----:B------:R-:W-:Y:S01]  /*1400*/  SEL R10, R5, R3, !P3 ;  /* 0x00000003050a7207 */ /* 0x000fe20005800000 */
[----:B------:R-:W-:Y:S02]  /*1410*/  IMAD.MOV.U32 R5, RZ, RZ, RZ ;  /* 0x000000ffff057224 */ /* 0x000fe400078e00ff */
[----:B------:R-:W-:-:S04]  /*1420*/  IMAD.HI.U32 R7, P1, R9, R11, R6 ;  /* 0x0000000b09077227 */ /* 0x000fc80007820006 */
[CC--:B------:R-:W-:Y:S02]  /*1430*/  IMAD R6, R9.reuse, R4.reuse, RZ ;  /* 0x0000000409067224 */ /* 0x0c0fe400078e02ff */
[----:B------:R-:W-:-:S03]  /*1440*/  IMAD.HI.U32 R4, R9, R4, RZ ;  /* 0x0000000409047227 */ /* 0x000fc600078e00ff */
[----:B------:R-:W-:Y:S01]  /*1450*/  IADD3 R7, P2, PT, R6, R7, RZ ;  /* 0x0000000706077210 */ /* 0x000fe20007f5e0ff */
[----:B------:R-:W-:-:S04]  /*1460*/  IMAD.X R9, R4, 0x1, R9, P0 ;  /* 0x0000000104097824 */ /* 0x000fc800000e0609 */
[----:B------:R-:W-:Y:S01]  /*1470*/  IMAD.HI.U32 R4, R7, R8, RZ ;  /* 0x0000000807047227 */ /* 0x000fe200078e00ff */
[----:B------:R-:W-:-:S03]  /*1480*/  IADD3.X R9, PT, PT, RZ, RZ, R9, P2, P1 ;  /* 0x000000ffff097210 */ /* 0x000fc600017e2409 */
[----:B------:R-:W-:-:S04]  /*1490*/  IMAD.WIDE.U32 R4, R7, R10, R4 ;  /* 0x0000000a07047225 */ /* 0x000fc800078e0004 */
[C---:B------:R-:W-:Y:S02]  /*14a0*/  IMAD R7, R9.reuse, R10, RZ ;  /* 0x0000000a09077224 */ /* 0x040fe400078e02ff */
[----:B------:R-:W-:-:S04]  /*14b0*/  IMAD.HI.U32 R4, P0, R9, R8, R4 ;  /* 0x0000000809047227 */ /* 0x000fc80007800004 */
[----:B------:R-:W-:Y:S01]  /*14c0*/  IMAD.HI.U32 R6, R9, R10, RZ ;  /* 0x0000000a09067227 */ /* 0x000fe200078e00ff */
[----:B------:R-:W-:-:S03]  /*14d0*/  IADD3 R7, P1, PT, R7, R4, RZ ;  /* 0x0000000407077210 */ /* 0x000fc60007f3e0ff */
[----:B------:R-:W-:Y:S02]  /*14e0*/  IMAD.X R6, RZ, RZ, R6, P0 ;  /* 0x000000ffff067224 */ /* 0x000fe400000e0606 */
[----:B------:R-:W-:-:S04]  /*14f0*/  IMAD.WIDE.U32 R4, R7, UR4, RZ ;  /* 0x0000000407047c25 */ /* 0x000fc8000f8e00ff */
[----:B------:R-:W-:Y:S01]  /*1500*/  IMAD.X R6, RZ, RZ, R6, P1 ;  /* 0x000000ffff067224 */ /* 0x000fe200008e0606 */
[----:B------:R-:W-:Y:S01]  /*1510*/  IADD3 R8, P1, PT, -R4, R8, RZ ;  /* 0x0000000804087210 */ /* 0x000fe20007f3e1ff */
[C---:B------:R-:W-:Y:S02]  /*1520*/  IMAD R5, R7.reuse, UR5, R5 ;  /* 0x0000000507057c24 */ /* 0x040fe4000f8e0205 */
[----:B------:R-:W-:Y:S01]  /*1530*/  VIADD R4, R7, 0x1 ;  /* 0x0000000107047836 */ /* 0x000fe20000000000 */
[----:B------:R-:W-:Y:S01]  /*1540*/  ISETP.GE.U32.AND P0, PT, R8, UR4, PT ;  /* 0x0000000408007c0c */ /* 0x000fe2000bf06070 */
[----:B------:R-:W-:-:S04]  /*1550*/  IMAD R5, R6, UR4, R5 ;  /* 0x0000000406057c24 */ /* 0x000fc8000f8e0205 */
[----:B------:R-:W-:Y:S01]  /*1560*/  IMAD.X R9, R10, 0x1, ~R5, P1 ;  /* 0x000000010a097824 */ /* 0x000fe200008e0e05 */
[----:B------:R-:W-:-:S04]  /*1570*/  IADD3 R5, P1, PT, R8, -UR4, RZ ;  /* 0x8000000408057c10 */ /* 0x000fc8000ff3e0ff */
[C---:B------:R-:W-:Y:S02]  /*1580*/  ISETP.GE.U32.AND.EX P0, PT, R9.reuse, UR5, PT, P0 ;  /* 0x0000000509007c0c */ /* 0x040fe4000bf06100 */
[----:B------:R-:W-:Y:S02]  /*1590*/  IADD3.X R6, PT, PT, R9, ~UR5, RZ, P1, !PT ;  /* 0x8000000509067c10 */ /* 0x000fe40008ffe4ff */
[----:B------:R-:W-:Y:S02]  /*15a0*/  SEL R5, R5, R8, P0 ;  /* 0x0000000805057207 */ /* 0x000fe40000000000 */
[----:B------:R-:W-:Y:S02]  /*15b0*/  SEL R4, R4, R7, P0 ;  /* 0x0000000704047207 */ /* 0x000fe40000000000 */
[----:B------:R-:W-:Y:S02]  /*15c0*/  SEL R6, R6, R9, P0 ;  /* 0x0000000906067207 */ /* 0x000fe40000000000 */
[----:B------:R-:W-:Y:S01]  /*15d0*/  ISETP.GE.U32.AND P0, PT, R5, UR4, PT ;  /* 0x0000000405007c0c */ /* 0x000fe2000bf06070 */
[----:B------:R-:W-:Y:S01]  /*15e0*/  VIADD R15, R4, 0x1 ;  /* 0x00000001040f7836 */ /* 0x000fe20000000000 */
[----:B------:R-:W-:-:S02]  /*15f0*/  LOP3.LUT R5, R3, UR7, RZ, 0x3c, !PT ;  /* 0x0000000703057c12 */ /* 0x000fc4000f8e3cff */
[----:B------:R-:W-:Y:S02]  /*1600*/  ISETP.GE.U32.AND.EX P0, PT, R6, UR5, PT, P0 ;  /* 0x0000000506007c0c */ /* 0x000fe4000bf06100 */
[----:B------:R-:W-:Y:S01]  /*1610*/  ISETP.GE.AND P1, PT, R5, RZ, PT ;  /* 0x000000ff0500720c */ /* 0x000fe20003f26270 */
[----:B------:R-:W-:Y:S01]  /*1620*/  IMAD.MOV.U32 R5, RZ, RZ, 0x0 ;  /* 0x00000000ff057424 */ /* 0x000fe200078e00ff */
[----:B------:R-:W-:Y:S02]  /*1630*/  SEL R15, R15, R4, P0 ;  /* 0x000000040f0f7207 */ /* 0x000fe40000000000 */
[----:B------:R-:W-:-:S03]  /*1640*/  ISETP.NE.U32.AND P0, PT, RZ, UR6, PT ;  /* 0x00000006ff007c0c */ /* 0x000fc6000bf05070 */
[----:B------:R-:W-:Y:S01]  /*1650*/  IMAD.MOV R4, RZ, RZ, -R15 ;  /* 0x000000ffff047224 */ /* 0x000fe200078e0a0f */
[----:B------:R-:W-:-:S04]  /*1660*/  ISETP.NE.AND.EX P0, PT, RZ, UR7, PT, P0 ;  /* 0x00000007ff007c0c */ /* 0x000fc8000bf05300 */
[----:B------:R-:W-:Y:S01]  /*1670*/  SEL R15, R4, R15, !P1 ;  /* 0x0000000f040f7207 */ /* 0x000fe20004800000 */
[----:B------:R-:W-:-:S03]  /*1680*/  IMAD.MOV.U32 R4, RZ, RZ, R0 ;  /* 0x000000ffff047224 */ /* 0x000fc600078e0000 */
[----:B------:R-:W-:Y:S01]  /*1690*/  SEL R15, R15, 0xffffffff, P0 ;  /* 0xffffffff0f0f7807 */ /* 0x000fe20000000000 */
[----:B------:R-:W-:Y:S06]  /*16a0*/  RET.REL.NODEC R4 `(_Z13update_agentsbPaPKaPKfPifffxx) ;  /* 0xffffffe804547950 */ /* 0x000fec0003c3ffff */
        .weak           $__internal_2_$__cuda_sm3x_div_rn_noftz_f32_slowpath
        .type           $__internal_2_$__cuda_sm3x_div_rn_noftz_f32_slowpath,@function
        .size           $__internal_2_$__cuda_sm3x_div_rn_noftz_f32_slowpath,(.L_x_28 - $__internal_2_$__cuda_sm3x_div_rn_noftz_f32_slowpath)
$__internal_2_$__cuda_sm3x_div_rn_noftz_f32_slowpath:
[----:B------:R-:W0:Y:S01]  /*16b0*/  LDC R3, c[0x0][0x3a8] ;  /* 0x0000ea00ff037b82 */ /* 0x000e220000000800 */
[----:B------:R-:W-:Y:S01]  /*16c0*/  SHF.R.U32.HI R13, RZ, 0x17, R2 ;  /* 0x00000017ff0d7819 */ /* 0x000fe20000011602 */
[----:B------:R-:W1:Y:S01]  /*16d0*/  LDCU UR6, c[0x0][0x3a8] ;  /* 0x00007500ff0677ac */ /* 0x000e620008000800 */
[----:B------:R-:W-:Y:S02]  /*16e0*/  BSSY.RECONVERGENT B1, `(.L_x_13) ;  /* 0x0000064000017945 */ /* 0x000fe40003800200 */
[----:B------:R-:W-:-:S05]  /*16f0*/  LOP3.LUT R13, R13, 0xff, RZ, 0xc0, !PT ;  /* 0x000000ff0d0d7812 */ /* 0x000fca00078ec0ff */
[----:B------:R-:W-:-:S05]  /*1700*/  VIADD R17, R13, 0xffffffff ;  /* 0xffffffff0d117836 */ /* 0x000fca0000000000 */
[----:B------:R-:W-:Y:S01]  /*1710*/  ISETP.GT.U32.AND P0, PT, R17, 0xfd, PT ;  /* 0x000000fd1100780c */ /* 0x000fe20003f04070 */
[----:B-1----:R-:W-:Y:S01]  /*1720*/  IMAD.U32 R15, RZ, RZ, UR6 ;  /* 0x00000006ff0f7e24 */ /* 0x002fe2000f8e00ff */
[----:B0-----:R-:W-:-:S04]  /*1730*/  SHF.R.U32.HI R0, RZ, 0x17, R3 ;  /* 0x00000017ff007819 */ /* 0x001fc80000011603 */
[----:B------:R-:W-:-:S05]  /*1740*/  LOP3.LUT R14, R0, 0xff, RZ, 0xc0, !PT ;  /* 0x000000ff000e7812 */ /* 0x000fca00078ec0ff */
[----:B------:R-:W-:-:S05]  /*1750*/  VIADD R16, R14, 0xffffffff ;  /* 0xffffffff0e107836 */ /* 0x000fca0000000000 */
[----:B------:R-:W-:-:S13]  /*1760*/  ISETP.GT.U32.OR P0, PT, R16, 0xfd, P0 ;  /* 0x000000fd1000780c */ /* 0x000fda0000704470 */
[----:B------:R-:W-:Y:S01]  /*1770*/  @!P0 IMAD.MOV.U32 R11, RZ, RZ, RZ ;  /* 0x000000ffff0b8224 */ /* 0x000fe200078e00ff */
[----:B------:R-:W-:Y:S06]  /*1780*/  @!P0 BRA `(.L_x_14) ;  /* 0x0000000000608947 */ /* 0x000fec0003800000 */
[----:B------:R-:W-:Y:S01]  /*1790*/  FSETP.GTU.FTZ.AND P0, PT, |R3|, +INF , PT ;  /* 0x7f8000000300780b */ /* 0x000fe20003f1c200 */
[----:B------:R-:W-:Y:S01]  /*17a0*/  IMAD.MOV.U32 R0, RZ, RZ, R2 ;  /* 0x000000ffff007224 */ /* 0x000fe200078e0002 */
[----:B------:R-:W-:-:S04]  /*17b0*/  FSETP.GTU.FTZ.AND P1, PT, |R2|, +INF , PT ;  /* 0x7f8000000200780b */ /* 0x000fc80003f3c200 */
[----:B------:R-:W-:-:S13]  /*17c0*/  PLOP3.LUT P0, PT, P0, P1, PT, 0xf8, 0x8f ;  /* 0x00000000008f781c */ /* 0x000fda0000703f70 */
[----:B------:R-:W-:Y:S05]  /*17d0*/  @P0 BRA `(.L_x_15) ;  /* 0x00000004004c0947 */ /* 0x000fea0003800000 */
[----:B------:R-:W-:-:S13]  /*17e0*/  LOP3.LUT P0, RZ, R2, 0x7fffffff, R15, 0xc8, !PT ;  /* 0x7fffffff02ff7812 */ /* 0x000fda000780c80f */
[----:B------:R-:W-:Y:S05]  /*17f0*/  @!P0 BRA `(.L_x_16) ;  /* 0x00000004003c8947 */ /* 0x000fea0003800000 */
[C---:B------:R-:W-:Y:S02]  /*1800*/  FSETP.NEU.FTZ.AND P2, PT, |R3|.reuse, +INF , PT ;  /* 0x7f8000000300780b */ /* 0x040fe40003f5d200 */
[----:B------:R-:W-:Y:S02]  /*1810*/  FSETP.NEU.FTZ.AND P1, PT, |R0|, +INF , PT ;  /* 0x7f8000000000780b */ /* 0x000fe40003f3d200 */
[----:B------:R-:W-:-:S11]  /*1820*/  FSETP.NEU.FTZ.AND P0, PT, |R3|, +INF , PT ;  /* 0x7f8000000300780b */ /* 0x000fd60003f1d200 */
[----:B------:R-:W-:Y:S05]  /*1830*/  @!P1 BRA !P2, `(.L_x_16) ;  /* 0x00000004002c9947 */ /* 0x000fea0005000000 */
[----:B------:R-:W-:-:S04]  /*1840*/  LOP3.LUT P2, RZ, R15, 0x7fffffff, RZ, 0xc0, !PT ;  /* 0x7fffffff0fff7812 */ /* 0x000fc8000784c0ff */
[----:B------:R-:W-:-:S13]  /*1850*/  PLOP3.LUT P1, PT, P1, P2, PT, 0x2f, 0xf2 ;  /* 0x0000000000f2781c */ /* 0x000fda0000f24577 */
[----:B------:R-:W-:Y:S05]  /*1860*/  @P1 BRA `(.L_x_17) ;  /* 0x0000000400181947 */ /* 0x000fea0003800000 */
[----:B------:R-:W-:-:S04]  /*1870*/  LOP3.LUT P1, RZ, R2, 0x7fffffff, RZ, 0xc0, !PT ;  /* 0x7fffffff02ff7812 */ /* 0x000fc8000782c0ff */
[----:B------:R-:W-:-:S13]  /*1880*/  PLOP3.LUT P0, PT, P0, P1, PT, 0x2f, 0xf2 ;  /* 0x0000000000f2781c */ /* 0x000fda0000702577 */
[----:B------:R-:W-:Y:S05]  /*1890*/  @P0 BRA `(.L_x_18) ;  /* 0x0000000400000947 */ /* 0x000fea0003800000 */
[----:B------:R-:W-:Y:S02]  /*18a0*/  ISETP.GE.AND P0, PT, R16, RZ, PT ;  /* 0x000000ff1000720c */ /* 0x000fe40003f06270 */
[----:B------:R-:W-:-:S11]  /*18b0*/  ISETP.GE.AND P1, PT, R17, RZ, PT ;  /* 0x000000ff1100720c */ /* 0x000fd60003f26270 */
[----:B------:R-:W-:Y:S02]  /*18c0*/  @P0 IMAD.MOV.U32 R11, RZ, RZ, RZ ;  /* 0x000000ffff0b0224 */ /* 0x000fe400078e00ff */
[----:B------:R-:W-:Y:S01]  /*18d0*/  @!P0 FFMA R15, R3, 1.84467440737095516160e+19, RZ ;  /* 0x5f800000030f8823 */ /* 0x000fe200000000ff */
[----:B------:R-:W-:Y:S02]  /*18e0*/  @!P0 IMAD.MOV.U32 R11, RZ, RZ, -0x40 ;  /* 0xffffffc0ff0b8424 */ /* 0x000fe400078e00ff */
[----:B------:R-:W-:Y:S02]  /*18f0*/  @!P1 FFMA R2, R0, 1.84467440737095516160e+19, RZ ;  /* 0x5f80000000029823 */ /* 0x000fe400000000ff */
[----:B------:R-:W-:-:S07]  /*1900*/  @!P1 VIADD R11, R11, 0x40 ;  /* 0x000000400b0b9836 */ /* 0x000fce0000000000 */
.L_x_14:
[----:B------:R-:W-:Y:S01]  /*1910*/  LEA R3, R13, 0xc0800000, 0x17 ;  /* 0xc08000000d037811 */ /* 0x000fe200078eb8ff */
[----:B------:R-:W-:Y:S01]  /*1920*/  VIADD R14, R14, 0xffffff81 ;  /* 0xffffff810e0e7836 */ /* 0x000fe20000000000 */
[----:B------:R-:W-:Y:S03]  /*1930*/  BSSY.RECONVERGENT B2, `(.L_x_19) ;  /* 0x0000035000027945 */ /* 0x000fe60003800200 */
[----:B------:R-:W-:Y:S02]  /*1940*/  IMAD.IADD R3, R2, 0x1, -R3 ;  /* 0x0000000102037824 */ /* 0x000fe400078e0a03 */
[C---:B------:R-:W-:Y:S01]  /*1950*/  IMAD R0, R14.reuse, -0x800000, R15 ;  /* 0xff8000000e007824 */ /* 0x040fe200078e020f */
[----:B------:R-:W-:Y:S01]  /*1960*/  IADD3 R14, PT, PT, R14, 0x7f, -R13 ;  /* 0x0000007f0e0e7810 */ /* 0x000fe20007ffe80d */
[----:B------:R-:W0:Y:S01]  /*1970*/  MUFU.RCP R2, R3 ;  /* 0x0000000300027308 */ /* 0x000e220000001000 */
[----:B------:R-:W-:-:S03]  /*1980*/  FADD.FTZ R17, -R3, -RZ ;  /* 0x800000ff03117221 */ /* 0x000fc60000010100 */
[----:B------:R-:W-:Y:S02]  /*1990*/  IMAD.IADD R11, R14, 0x1, R11 ;  /* 0x000000010e0b7824 */ /* 0x000fe400078e020b */
[----:B0-----:R-:W-:-:S04]  /*19a0*/  FFMA R19, R2, R17, 1 ;  /* 0x3f80000002137423 */ /* 0x001fc80000000011 */
[----:B------:R-:W-:-:S04]  /*19b0*/  FFMA R19, R2, R19, R2 ;  /* 0x0000001302137223 */ /* 0x000fc80000000002 */
[----:B------:R-:W-:-:S04]  /*19c0*/  FFMA R2, R0, R19, RZ ;  /* 0x0000001300027223 */ /* 0x000fc800000000ff */
[----:B------:R-:W-:-:S04]  /*19d0*/  FFMA R15, R17, R2, R0 ;  /* 0x00000002110f7223 */ /* 0x000fc80000000000 */
[----:B------:R-:W-:-:S04]  /*19e0*/  FFMA R16, R19, R15, R2 ;  /* 0x0000000f13107223 */ /* 0x000fc80000000002 */
[----:B------:R-:W-:-:S04]  /*19f0*/  FFMA R17, R17, R16, R0 ;  /* 0x0000001011117223 */ /* 0x000fc80000000000 */
[----:B------:R-:W-:-:S05]  /*1a00*/  FFMA R0, R19, R17, R16 ;  /* 0x0000001113007223 */ /* 0x000fca0000000010 */
[----:B------:R-:W-:-:S04]  /*1a10*/  SHF.R.U32.HI R2, RZ, 0x17, R0 ;  /* 0x00000017ff027819 */ /* 0x000fc80000011600 */
[----:B------:R-:W-:-:S05]  /*1a20*/  LOP3.LUT R2, R2, 0xff, RZ, 0xc0, !PT ;  /* 0x000000ff02027812 */ /* 0x000fca00078ec0ff */
[----:B------:R-:W-:-:S04]  /*1a30*/  IMAD.IADD R13, R2, 0x1, R11 ;  /* 0x00000001020d7824 */ /* 0x000fc800078e020b */
[----:B------:R-:W-:-:S05]  /*1a40*/  VIADD R2, R13, 0xffffffff ;  /* 0xffffffff0d027836 */ /* 0x000fca0000000000 */
[----:B------:R-:W-:-:S13]  /*1a50*/  ISETP.GE.U32.AND P0, PT, R2, 0xfe, PT ;  /* 0x000000fe0200780c */ /* 0x000fda0003f06070 */
[----:B------:R-:W-:Y:S05]  /*1a60*/  @!P0 BRA `(.L_x_20) ;  /* 0x0000000000808947 */ /* 0x000fea0003800000 */
[----:B------:R-:W-:-:S13]  /*1a70*/  ISETP.GT.AND P0, PT, R13, 0xfe, PT ;  /* 0x000000fe0d00780c */ /* 0x000fda0003f04270 */
[----:B------:R-:W-:Y:S05]  /*1a80*/  @P0 BRA `(.L_x_21) ;  /* 0x00000000006c0947 */ /* 0x000fea0003800000 */
[----:B------:R-:W-:-:S13]  /*1a90*/  ISETP.GE.AND P0, PT, R13, 0x1, PT ;  /* 0x000000010d00780c */ /* 0x000fda0003f06270 */
[----:B------:R-:W-:Y:S05]  /*1aa0*/  @P0 BRA `(.L_x_22) ;  /* 0x0000000000740947 */ /* 0x000fea0003800000 */
[----:B------:R-:W-:Y:S02]  /*1ab0*/  ISETP.GE.AND P0, PT, R13, -0x18, PT ;  /* 0xffffffe80d00780c */ /* 0x000fe40003f06270 */
[----:B------:R-:W-:-:S11]  /*1ac0*/  LOP3.LUT R0, R0, 0x80000000, RZ, 0xc0, !PT ;  /* 0x8000000000007812 */ /* 0x000fd600078ec0ff */
[----:B------:R-:W-:Y:S05]  /*1ad0*/  @!P0 BRA `(.L_x_22) ;  /* 0x0000000000688947 */ /* 0x000fea0003800000 */
[-CC-:B------:R-:W-:Y:S01]  /*1ae0*/  FFMA.RZ R2, R19, R17.reuse, R16.reuse ;  /* 0x0000001113027223 */ /* 0x180fe2000000c010 */
[----:B------:R-:W-:Y:S02]  /*1af0*/  VIADD R14, R13, 0x20 ;  /* 0x000000200d0e7836 */ /* 0x000fe40000000000 */
[-CC-:B------:R-:W-:Y:S01]  /*1b00*/  FFMA.RM R3, R19, R17.reuse, R16.reuse ;  /* 0x0000001113037223 */ /* 0x180fe20000004010 */
[----:B------:R-:W-:Y:S02]  /*1b10*/  ISETP.NE.AND P2, PT, R13, RZ, PT ;  /* 0x000000ff0d00720c */ /* 0x000fe40003f45270 */
[----:B------:R-:W-:Y:S01]  /*1b20*/  LOP3.LUT R11, R2, 0x7fffff, RZ, 0xc0, !PT ;  /* 0x007fffff020b7812 */ /* 0x000fe200078ec0ff */
[----:B------:R-:W-:Y:S01]  /*1b30*/  FFMA.RP R2, R19, R17, R16 ;  /* 0x0000001113027223 */ /* 0x000fe20000008010 */
[----:B------:R-:W-:Y:S01]  /*1b40*/  ISETP.NE.AND P1, PT, R13, RZ, PT ;  /* 0x000000ff0d00720c */ /* 0x000fe20003f25270 */
[----:B------:R-:W-:Y:S01]  /*1b50*/  IMAD.MOV R13, RZ, RZ, -R13 ;  /* 0x000000ffff0d7224 */ /* 0x000fe200078e0a0d */
[----:B------:R-:W-:-:S02]  /*1b60*/  LOP3.LUT R11, R11, 0x800000, RZ, 0xfc, !PT ;  /* 0x008000000b0b7812 */ /* 0x000fc400078efcff */
[----:B------:R-:W-:Y:S02]  /*1b70*/  FSETP.NEU.FTZ.AND P0, PT, R2, R3, PT ;  /* 0x000000030200720b */ /* 0x000fe40003f1d000 */
[----:B------:R-:W-:Y:S02]  /*1b80*/  SHF.L.U32 R14, R11, R14, RZ ;  /* 0x0000000e0b0e7219 */ /* 0x000fe400000006ff */
[----:B------:R-:W-:Y:S02]  /*1b90*/  SEL R2, R13, RZ, P2 ;  /* 0x000000ff0d027207 */ /* 0x000fe40001000000 */
[----:B------:R-:W-:Y:S02]  /*1ba0*/  ISETP.NE.AND P1, PT, R14, RZ, P1 ;  /* 0x000000ff0e00720c */ /* 0x000fe40000f25270 */
[----:B------:R-:W-:Y:S02]  /*1bb0*/  SHF.R.U32.HI R2, RZ, R2, R11 ;  /* 0x00000002ff027219 */ /* 0x000fe4000001160b */
[----:B------:R-:W-:-:S02]  /*1bc0*/  PLOP3.LUT P0, PT, P0, P1, PT, 0xf8, 0x8f ;  /* 0x00000000008f781c */ /* 0x000fc40000703f70 */
[----:B------:R-:W-:Y:S02]  /*1bd0*/  SHF.R.U32.HI R14, RZ, 0x1, R2 ;  /* 0x00000001ff0e7819 */ /* 0x000fe40000011602 */
[----:B------:R-:W-:-:S04]  /*1be0*/  SEL R3, RZ, 0x1, !P0 ;  /* 0x00000001ff037807 */ /* 0x000fc80004000000 */
[----:B------:R-:W-:-:S04]  /*1bf0*/  LOP3.LUT R3, R3, 0x1, R14, 0xf8, !PT ;  /* 0x0000000103037812 */ /* 0x000fc800078ef80e */
[----:B------:R-:W-:-:S05]  /*1c00*/  LOP3.LUT R3, R3, R2, RZ, 0xc0, !PT ;  /* 0x0000000203037212 */ /* 0x000fca00078ec0ff */
[----:B------:R-:W-:-:S05]  /*1c10*/  IMAD.IADD R3, R14, 0x1, R3 ;  /* 0x000000010e037824 */ /* 0x000fca00078e0203 */
[----:B------:R-:W-:Y:S01]  /*1c20*/  LOP3.LUT R0, R3, R0, RZ, 0xfc, !PT ;  /* 0x0000000003007212 */ /* 0x000fe200078efcff */
[----:B------:R-:W-:Y:S06]  /*1c30*/  BRA `(.L_x_22) ;  /* 0x0000000000107947 */ /* 0x000fec0003800000 */
.L_x_21:
[----:B------:R-:W-:-:S04]  /*1c40*/  LOP3.LUT R0, R0, 0x80000000, RZ, 0xc0, !PT ;  /* 0x8000000000007812 */ /* 0x000fc800078ec0ff */
[----:B------:R-:W-:Y:S01]  /*1c50*/  LOP3.LUT R0, R0, 0x7f800000, RZ, 0xfc, !PT ;  /* 0x7f80000000007812 */ /* 0x000fe200078efcff */
[----:B------:R-:W-:Y:S06]  /*1c60*/  BRA `(.L_x_22) ;  /* 0x0000000000047947 */ /* 0x000fec0003800000 */
.L_x_20:
[----:B------:R-:W-:-:S07]  /*1c70*/  IMAD R0, R11, 0x800000, R0 ;  /* 0x008000000b007824 */ /* 0x000fce00078e0200 */
.L_x_22:
[----:B------:R-:W-:Y:S05]  /*1c80*/  BSYNC.RECONVERGENT B2 ;  /* 0x0000000000027941 */ /* 0x000fea0003800200 */
.L_x_19:
[----:B------:R-:W-:Y:S05]  /*1c90*/  BRA `(.L_x_23) ;  /* 0x0000000000207947 */ /* 0x000fea0003800000 */
.L_x_18:
[----:B------:R-:W-:-:S04]  /*1ca0*/  LOP3.LUT R0, R2, 0x80000000, R15, 0x48, !PT ;  /* 0x8000000002007812 */ /* 0x000fc800078e480f */
[----:B------:R-:W-:Y:S01]  /*1cb0*/  LOP3.LUT R0, R0, 0x7f800000, RZ, 0xfc, !PT ;  /* 0x7f80000000007812 */ /* 0x000fe200078efcff */
[----:B------:R-:W-:Y:S06]  /*1cc0*/  BRA `(.L_x_23) ;  /* 0x0000000000147947 */ /* 0x000fec0003800000 */
.L_x_17:
[----:B------:R-:W-:Y:S01]  /*1cd0*/  LOP3.LUT R0, R2, 0x80000000, R15, 0x48, !PT ;  /* 0x8000000002007812 */ /* 0x000fe200078e480f */
[----:B------:R-:W-:Y:S06]  /*1ce0*/  BRA `(.L_x_23) ;  /* 0x00000000000c7947 */ /* 0x000fec0003800000 */
.L_x_16:
[----:B------:R-:W0:Y:S01]  /*1cf0*/  MUFU.RSQ R0, -QNAN ;  /* 0xffc0000000007908 */ /* 0x000e220000001400 */
[----:B------:R-:W-:Y:S05]  /*1d00*/  BRA `(.L_x_23) ;  /* 0x0000000000047947 */ /* 0x000fea0003800000 */
.L_x_15:
[----:B------:R-:W-:-:S07]  /*1d10*/  FADD.FTZ R0, R0, R3 ;  /* 0x0000000300007221 */ /* 0x000fce0000010000 */
.L_x_23:
[----:B------:R-:W-:Y:S05]  /*1d20*/  BSYNC.RECONVERGENT B1 ;  /* 0x0000000000017941 */ /* 0x000fea0003800200 */
.L_x_13:
[----:B------:R-:W-:-:S04]  /*1d30*/  IMAD.MOV.U32 R13, RZ, RZ, 0x0 ;  /* 0x00000000ff0d7424 */ /* 0x000fc800078e00ff */
[----:B0-----:R-:W-:Y:S05]  /*1d40*/  RET.REL.NODEC R12 `(_Z13update_agentsbPaPKaPKfPifffxx) ;  /* 0xffffffe00cac7950 */ /* 0x001fea0003c3ffff */
.L_x_24:
[----:B------:R-:W-:-:S00]  /*1d50*/  BRA `(.L_x_24) ;  /* 0xfffffffc00fc7947 */ /* 0x000fc0000383ffff */
[----:B------:R-:W-:-:S00]  /*1d60*/  NOP ;  /* 0x0000000000007918 */ /* 0x000fc00000000000 */
        /* <DEDUP_REMOVED lines=9> */
.L_x_28:


//--------------------- .text._Z11init_agentsPaPKfxx --------------------------
	.section	.text._Z11init_agentsPaPKfxx,"ax",@progbits
	.align	128
        .global         _Z11init_agentsPaPKfxx
        .type           _Z11init_agentsPaPKfxx,@function
        .size           _Z11init_agentsPaPKfxx,(.L_x_30 - _Z11init_agentsPaPKfxx)
        .other          _Z11init_agentsPaPKfxx,@"STO_CUDA_ENTRY STV_DEFAULT"
_Z11init_agentsPaPKfxx:
.text._Z11init_agentsPaPKfxx:
[----:B------:R-:W-:Y:S01]  /*0000*/  LDC R1, c[0x0][0x37c] ;  /* 0x0000df00ff017b82 */ /* 0x000fe20000000800 */
[----:B------:R-:W0:Y:S01]  /*0010*/  S2R R5, SR_CTAID.X ;  /* 0x0000000000057919 */ /* 0x000e220000002500 */
[----:B------:R-:W1:Y:S01]  /*0020*/  LDCU.128 UR8, c[0x0][0x390] ;  /* 0x00007200ff0877ac */ /* 0x000e620008000c00 */
[----:B------:R-:W-:Y:S01]  /*0030*/  IMAD.MOV.U32 R3, RZ, RZ, RZ ;  /* 0x000000ffff037224 */ /* 0x000fe200078e00ff */
[----:B------:R-:W0:Y:S01]  /*0040*/  S2R R2, SR_TID.X ;  /* 0x0000000000027919 */ /* 0x000e220000002100 */
[----:B------:R-:W0:Y:S01]  /*0050*/  LDCU UR7, c[0x0][0x360] ;  /* 0x00006c00ff0777ac */ /* 0x000e220008000800 */
[----:B-1----:R-:W-:Y:S02]  /*0060*/  UIMAD UR6, UR11, UR8, URZ ;  /* 0x000000080b0672a4 */ /* 0x002fe4000f8e02ff */
[----:B------:R-:W-:Y:S02]  /*0070*/  UIMAD.WIDE.U32 UR4, UR10, UR8, URZ ;  /* 0x000000080a0472a5 */ /* 0x000fe4000f8e00ff */
[----:B------:R-:W-:-:S04]  /*0080*/  UIMAD UR6, UR10, UR9, UR6 ;  /* 0x000000090a0672a4 */ /* 0x000fc8000f8e0206 */
[----:B------:R-:W-:Y:S01]  /*0090*/  UIADD3 UR5, UPT, UPT, UR5, UR6, URZ ;  /* 0x0000000605057290 */ /* 0x000fe2000fffe0ff */
[----:B0-----:R-:W-:-:S03]  /*00a0*/  IMAD.WIDE.U32 R2, R5, UR7, R2 ;  /* 0x0000000705027c25 */ /* 0x001fc6000f8e0002 */
[----:B------:R-:W-:-:S04]  /*00b0*/  ISETP.GE.U32.AND P0, PT, R2, UR4, PT ;  /* 0x0000000402007c0c */ /* 0x000fc8000bf06070 */
[----:B------:R-:W-:-:S13]  /*00c0*/  ISETP.GE.AND.EX P0, PT, R3, UR5, PT, P0 ;  /* 0x0000000503007c0c */ /* 0x000fda000bf06300 */
[----:B------:R-:W-:Y:S05]  /*00d0*/  @P0 EXIT ;  /* 0x000000000000094d */ /* 0x000fea0003800000 */
[----:B------:R-:W0:Y:S01]  /*00e0*/  LDCU.128 UR8, c[0x0][0x380] ;  /* 0x00007000ff0877ac */ /* 0x000e220008000c00 */
[----:B------:R-:W1:Y:S01]  /*00f0*/  LDCU.64 UR4, c[0x0][0x358] ;  /* 0x00006b00ff0477ac */ /* 0x000e620008000a00 */
[----:B0-----:R-:W-:-:S04]  /*0100*/  LEA R4, P0, R2, UR10, 0x2 ;  /* 0x0000000a02047c11 */ /* 0x001fc8000f8010ff */
[----:B------:R-:W-:-:S05]  /*0110*/  LEA.HI.X R5, R2, UR11, R3, 0x2, P0 ;  /* 0x0000000b02057c11 */ /* 0x000fca00080f1403 */
[----:B-1----:R-:W2:Y:S01]  /*0120*/  LDG.E.CONSTANT R4, desc[UR4][R4.64] ;  /* 0x0000000404047981 */ /* 0x002ea2000c1e9900 */
[----:B------:R-:W-:Y:S01]  /*0130*/  IMAD.MOV.U32 R7, RZ, RZ, 0xffff ;  /* 0x0000ffffff077424 */ /* 0x000fe200078e00ff */
[----:B------:R-:W-:-:S04]  /*0140*/  IADD3 R2, P1, PT, R2, UR8, RZ ;  /* 0x0000000802027c10 */ /* 0x000fc8000ff3e0ff */
[----:B------:R-:W-:Y:S02]  /*0150*/  IADD3.X R3, PT, PT, R3, UR9, RZ, P1, !PT ;  /* 0x0000000903037c10 */ /* 0x000fe40008ffe4ff */
[----:B--2---:R-:W-:-:S04]  /*0160*/  FSETP.GEU.AND P0, PT, R4, 0.5, PT ;  /* 0x3f0000000400780b */ /* 0x004fc80003f0e000 */
[----:B------:R-:W-:-:S05]  /*0170*/  SEL R7, R7, 0x1, !P0 ;  /* 0x0000000107077807 */ /* 0x000fca0004000000 */
[----:B------:R-:W-:Y:S01]  /*0180*/  STG.E.U8 desc[UR4][R2.64], R7 ;  /* 0x0000000702007986 */ /* 0x000fe2000c101104 */
[----:B------:R-:W-:Y:S05]  /*0190*/  EXIT ;  /* 0x000000000000794d */ /* 0x000fea0003800000 */
.L_x_25:
        /* <DEDUP_REMOVED lines=14> */
.L_x_30:


//--------------------- .nv.shared.reserved.0     --------------------------
	.section	.nv.shared.reserved.0,"aw",@nobits
	.weak		__nv_reservedSMEM_offset_0_alias
	.size		__nv_reservedSMEM_offset_0_alias, 0, 64
	.other		__nv_reservedSMEM_offset_0_alias,@"STO_CUDA_RESERVED_SHARED STV_DEFAULT"
__nv_reservedSMEM_offset_0_alias:
	.zero		0
	.zero		64


//--------------------- .nv.constant0._Z13update_agentsbPaPKaPKfPifffxx --------------------------
	.section	.nv.constant0._Z13update_agentsbPaPKaPKfPifffxx,"a",@progbits
	.sectionflags	@""
	.align	4
.nv.constant0._Z13update_agentsbPaPKaPKfPifffxx:
	.zero		968


//--------------------- .nv.constant0._Z11init_agentsPaPKfxx --------------------------
	.section	.nv.constant0._Z11init_agentsPaPKfxx,"a",@progbits
	.sectionflags	@""
	.align	4
.nv.constant0._Z11init_agentsPaPKfxx:
	.zero		928


//--------------------- SYMBOLS --------------------------

	.type		.nv.reservedSmem.offset0,@object
	.size		.nv.reservedSmem.offset0,0x4
